	.headerflags	@"EF_CUDA_TEXMODE_UNIFIED EF_CUDA_64BIT_ADDRESS EF_CUDA_SM86 EF_CUDA_VIRTUAL_SM(EF_CUDA_SM86)"
	.elftype	@"ET_EXEC"


//--------------------- .nv.info                  --------------------------
	.section	.nv.info,"",@"SHT_CUDA_INFO"
	.align	4


	//----- nvinfo : EIATTR_REGCOUNT
	.align		4
        /*0000*/ 	.byte	0x04, 0x2f
        /*0002*/ 	.short	(.L_2 - .L_1)
	.align		4
.L_1:
        /*0004*/ 	.word	index@(triton_red_fused__to_copy_add_amax_amin_clamp_mul_native_layer_norm_reciprocal_1)
        /*0008*/ 	.word	0x000000a7


	//----- nvinfo : EIATTR_MIN_STACK_SIZE
	.align		4
.L_2:
        /*000c*/ 	.byte	0x04, 0x12
        /*000e*/ 	.short	(.L_4 - .L_3)
	.align		4
.L_3:
        /*0010*/ 	.word	index@(triton_red_fused__to_copy_add_amax_amin_clamp_mul_native_layer_norm_reciprocal_1)
        /*0014*/ 	.word	0x00000000


	//----- nvinfo : EIATTR_FRAME_SIZE
	.align		4
.L_4:
        /*0018*/ 	.byte	0x04, 0x11
        /*001a*/ 	.short	(.L_6 - .L_5)
	.align		4
.L_5:
        /*001c*/ 	.word	index@(triton_red_fused__to_copy_add_amax_amin_clamp_mul_native_layer_norm_reciprocal_1)
        /*0020*/ 	.word	0x00000000


	//----- nvinfo : EIATTR_MIN_STACK_SIZE
	.align		4
.L_6:
        /*0024*/ 	.byte	0x04, 0x12
        /*0026*/ 	.short	(.L_8 - .L_7)
	.align		4
.L_7:
        /*0028*/ 	.word	index@(triton_red_fused__to_copy_add_amax_amin_clamp_mul_native_layer_norm_reciprocal_1)
        /*002c*/ 	.word	0x00000000
.L_8:


//--------------------- .nv.info.triton_red_fused__to_copy_add_amax_amin_clamp_mul_native_layer_norm_reciprocal_1 --------------------------
	.section	.nv.info.triton_red_fused__to_copy_add_amax_amin_clamp_mul_native_layer_norm_reciprocal_1,"",@"SHT_CUDA_INFO"
	.sectionflags	@""
	.align	4


	//----- nvinfo : EIATTR_CUDA_API_VERSION
	.align		4
        /*0000*/ 	.byte	0x04, 0x37
        /*0002*/ 	.short	(.L_10 - .L_9)
.L_9:
        /*0004*/ 	.word	0x0000007c


	//----- nvinfo : EIATTR_SW2861232_WAR
	.align		4
.L_10:
        /*0008*/ 	.byte	0x01, 0x35
	.zero		2


	//----- nvinfo : EIATTR_PARAM_CBANK
	.align		4
        /*000c*/ 	.byte	0x04, 0x0a
        /*000e*/ 	.short	(.L_12 - .L_11)
	.align		4
.L_11:
        /*0010*/ 	.word	index@(.nv.constant0.triton_red_fused__to_copy_add_amax_amin_clamp_mul_native_layer_norm_reciprocal_1)
        /*0014*/ 	.short	0x0160
        /*0016*/ 	.short	0x0090


	//----- nvinfo : EIATTR_CBANK_PARAM_SIZE
	.align		4
.L_12:
        /*0018*/ 	.byte	0x03, 0x19
        /*001a*/ 	.short	0x0090


	//----- nvinfo : EIATTR_KPARAM_INFO
	.align		4
        /*001c*/ 	.byte	0x04, 0x17
        /*001e*/ 	.short	(.L_14 - .L_13)
.L_13:
        /*0020*/ 	.word	0x00000000
        /*0024*/ 	.short	0x0012
        /*0026*/ 	.short	0x0088
        /*0028*/ 	.byte	0x00, 0xf4, 0x21, 0x00


	//----- nvinfo : EIATTR_KPARAM_INFO
	.align		4
.L_14:
        /*002c*/ 	.byte	0x04, 0x17
        /*002e*/ 	.short	(.L_16 - .L_15)
.L_15:
        /*0030*/ 	.word	0x00000000
        /*0034*/ 	.short	0x0011
        /*0036*/ 	.short	0x0084
        /*0038*/ 	.byte	0x00, 0xf0, 0x11, 0x00


	//----- nvinfo : EIATTR_KPARAM_INFO
	.align		4
.L_16:
        /*003c*/ 	.byte	0x04, 0x17
        /*003e*/ 	.short	(.L_18 - .L_17)
.L_17:
        /*0040*/ 	.word	0x00000000
        /*0044*/ 	.short	0x0010
        /*0046*/ 	.short	0x0080
        /*0048*/ 	.byte	0x00, 0xf0, 0x11, 0x00


	//----- nvinfo : EIATTR_KPARAM_INFO
	.align		4
.L_18:
        /*004c*/ 	.byte	0x04, 0x17
        /*004e*/ 	.short	(.L_20 - .L_19)
.L_19:
        /*0050*/ 	.word	0x00000000
        /*0054*/ 	.short	0x000f
        /*0056*/ 	.short	0x0078
        /*0058*/ 	.byte	0x00, 0xf4, 0x21, 0x00


	//----- nvinfo : EIATTR_KPARAM_INFO
	.align		4
.L_20:
        /*005c*/ 	.byte	0x04, 0x17
        /*005e*/ 	.short	(.L_22 - .L_21)
.L_21:
        /*0060*/ 	.word	0x00000000
        /*0064*/ 	.short	0x000e
        /*0066*/ 	.short	0x0070
        /*0068*/ 	.byte	0x00, 0xf4, 0x21, 0x00


	//----- nvinfo : EIATTR_KPARAM_INFO
	.align		4
.L_22:
        /*006c*/ 	.byte	0x04, 0x17
        /*006e*/ 	.short	(.L_24 - .L_23)
.L_23:
        /*0070*/ 	.word	0x00000000
        /*0074*/ 	.short	0x000d
        /*0076*/ 	.short	0x0068
        /*0078*/ 	.byte	0x00, 0xf4, 0x21, 0x00


	//----- nvinfo : EIATTR_KPARAM_INFO
	.align		4
.L_24:
        /*007c*/ 	.byte	0x04, 0x17
        /*007e*/ 	.short	(.L_26 - .L_25)
.L_25:
        /*0080*/ 	.word	0x00000000
        /*0084*/ 	.short	0x000c
        /*0086*/ 	.short	0x0060
        /*0088*/ 	.byte	0x00, 0xf4, 0x21, 0x00


	//----- nvinfo : EIATTR_KPARAM_INFO
	.align		4
.L_26:
        /*008c*/ 	.byte	0x04, 0x17
        /*008e*/ 	.short	(.L_28 - .L_27)
.L_27:
        /*0090*/ 	.word	0x00000000
        /*0094*/ 	.short	0x000b
        /*0096*/ 	.short	0x0058
        /*0098*/ 	.byte	0x00, 0xf4, 0x21, 0x00


	//----- nvinfo : EIATTR_KPARAM_INFO
	.align		4
.L_28:
        /*009c*/ 	.byte	0x04, 0x17
        /*009e*/ 	.short	(.L_30 - .L_29)
.L_29:
        /*00a0*/ 	.word	0x00000000
        /*00a4*/ 	.short	0x000a
        /*00a6*/ 	.short	0x0050
        /*00a8*/ 	.byte	0x00, 0xf4, 0x21, 0x00


	//----- nvinfo : EIATTR_KPARAM_INFO
	.align		4
.L_30:
        /*00ac*/ 	.byte	0x04, 0x17
        /*00ae*/ 	.short	(.L_32 - .L_31)
.L_31:
        /*00b0*/ 	.word	0x00000000
        /*00b4*/ 	.short	0x0009
        /*00b6*/ 	.short	0x0048
        /*00b8*/ 	.byte	0x00, 0xf4, 0x21, 0x00


	//----- nvinfo : EIATTR_KPARAM_INFO
	.align		4
.L_32:
        /*00bc*/ 	.byte	0x04, 0x17
        /*00be*/ 	.short	(.L_34 - .L_33)
.L_33:
        /*00c0*/ 	.word	0x00000000
        /*00c4*/ 	.short	0x0008
        /*00c6*/ 	.short	0x0040
        /*00c8*/ 	.byte	0x00, 0xf4, 0x21, 0x00


	//----- nvinfo : EIATTR_KPARAM_INFO
	.align		4
.L_34:
        /*00cc*/ 	.byte	0x04, 0x17
        /*00ce*/ 	.short	(.L_36 - .L_35)
.L_35:
        /*00d0*/ 	.word	0x00000000
        /*00d4*/ 	.short	0x0007
        /*00d6*/ 	.short	0x0038
        /*00d8*/ 	.byte	0x00, 0xf4, 0x21, 0x00


	//----- nvinfo : EIATTR_KPARAM_INFO
	.align		4
.L_36:
        /*00dc*/ 	.byte	0x04, 0x17
        /*00de*/ 	.short	(.L_38 - .L_37)
.L_37:
        /*00e0*/ 	.word	0x00000000
        /*00e4*/ 	.short	0x0006
        /*00e6*/ 	.short	0x0030
        /*00e8*/ 	.byte	0x00, 0xf4, 0x21, 0x00


	//----- nvinfo : EIATTR_KPARAM_INFO
	.align		4
.L_38:
        /*00ec*/ 	.byte	0x04, 0x17
        /*00ee*/ 	.short	(.L_40 - .L_39)
.L_39:
        /*00f0*/ 	.word	0x00000000
        /*00f4*/ 	.short	0x0005
        /*00f6*/ 	.short	0x0028
        /*00f8*/ 	.byte	0x00, 0xf4, 0x21, 0x00


	//----- nvinfo : EIATTR_KPARAM_INFO
	.align		4
.L_40:
        /*00fc*/ 	.byte	0x04, 0x17
        /*00fe*/ 	.short	(.L_42 - .L_41)
.L_41:
        /*0100*/ 	.word	0x00000000
        /*0104*/ 	.short	0x0004
        /*0106*/ 	.short	0x0020
        /*0108*/ 	.byte	0x00, 0xf4, 0x21, 0x00


	//----- nvinfo : EIATTR_KPARAM_INFO
	.align		4
.L_42:
        /*010c*/ 	.byte	0x04, 0x17
        /*010e*/ 	.short	(.L_44 - .L_43)
.L_43:
        /*0110*/ 	.word	0x00000000
        /*0114*/ 	.short	0x0003
        /*0116*/ 	.short	0x0018
        /*0118*/ 	.byte	0x00, 0xf4, 0x21, 0x00


	//----- nvinfo : EIATTR_KPARAM_INFO
	.align		4
.L_44:
        /*011c*/ 	.byte	0x04, 0x17
        /*011e*/ 	.short	(.L_46 - .L_45)
.L_45:
        /*0120*/ 	.word	0x00000000
        /*0124*/ 	.short	0x0002
        /*0126*/ 	.short	0x0010
        /*0128*/ 	.byte	0x00, 0xf4, 0x21, 0x00


	//----- nvinfo : EIATTR_KPARAM_INFO
	.align		4
.L_46:
        /*012c*/ 	.byte	0x04, 0x17
        /*012e*/ 	.short	(.L_48 - .L_47)
.L_47:
        /*0130*/ 	.word	0x00000000
        /*0134*/ 	.short	0x0001
        /*0136*/ 	.short	0x0008
        /*0138*/ 	.byte	0x00, 0xf4, 0x21, 0x00


	//----- nvinfo : EIATTR_KPARAM_INFO
	.align		4
.L_48:
        /*013c*/ 	.byte	0x04, 0x17
        /*013e*/ 	.short	(.L_50 - .L_49)
.L_49:
        /*0140*/ 	.word	0x00000000
        /*0144*/ 	.short	0x0000
        /*0146*/ 	.short	0x0000
        /*0148*/ 	.byte	0x00, 0xf4, 0x21, 0x00


	//----- nvinfo : EIATTR_MAXREG_COUNT
	.align		4
.L_50:
        /*014c*/ 	.byte	0x03, 0x1b
        /*014e*/ 	.short	0x00ff


	//----- nvinfo : EIATTR_COOP_GROUP_MASK_REGIDS
	.align		4
        /*0150*/ 	.byte	0x04, 0x29
        /*0152*/ 	.short	(.L_52 - .L_51)


	//   ....[0]....
.L_51:
        /*0154*/ 	.word	0xffffffff


	//   ....[1]....
        /*0158*/ 	.word	0xffffffff


	//   ....[2]....
        /*015c*/ 	.word	0xffffffff


	//   ....[3]....
        /*0160*/ 	.word	0xffffffff


	//   ....[4]....
        /*0164*/ 	.word	0xffffffff


	//   ....[5]....
        /*0168*/ 	.word	0xffffffff


	//   ....[6]....
        /*016c*/ 	.word	0xffffffff


	//   ....[7]....
        /*0170*/ 	.word	0xffffffff


	//   ....[8]....
        /*0174*/ 	.word	0xffffffff


	//   ....[9]....
        /*0178*/ 	.word	0xffffffff


	//   ....[10]....
        /*017c*/ 	.word	0xffffffff


	//   ....[11]....
        /*0180*/ 	.word	0xffffffff


	//   ....[12]....
        /*0184*/ 	.word	0xffffffff


	//   ....[13]....
        /*0188*/ 	.word	0xffffffff


	//   ....[14]....
        /*018c*/ 	.word	0xffffffff


	//   ....[15]....
        /*0190*/ 	.word	0xffffffff


	//   ....[16]....
        /*0194*/ 	.word	0xffffffff


	//   ....[17]....
        /*0198*/ 	.word	0xffffffff


	//   ....[18]....
        /*019c*/ 	.word	0xffffffff


	//   ....[19]....
        /*01a0*/ 	.word	0xffffffff


	//   ....[20]....
        /*01a4*/ 	.word	0xffffffff


	//   ....[21]....
        /*01a8*/ 	.word	0xffffffff


	//   ....[22]....
        /*01ac*/ 	.word	0xffffffff


	//   ....[23]....
        /*01b0*/ 	.word	0xffffffff


	//   ....[24]....
        /*01b4*/ 	.word	0xffffffff


	//   ....[25]....
        /*01b8*/ 	.word	0xffffffff


	//   ....[26]....
        /*01bc*/ 	.word	0xffffffff


	//   ....[27]....
        /*01c0*/ 	.word	0xffffffff


	//   ....[28]....
        /*01c4*/ 	.word	0xffffffff


	//   ....[29]....
        /*01c8*/ 	.word	0xffffffff


	//   ....[30]....
        /*01cc*/ 	.word	0xffffffff


	//   ....[31]....
        /*01d0*/ 	.word	0xffffffff


	//   ....[32]....
        /*01d4*/ 	.word	0xffffffff


	//   ....[33]....
        /*01d8*/ 	.word	0xffffffff


	//   ....[34]....
        /*01dc*/ 	.word	0xffffffff


	//   ....[35]....
        /*01e0*/ 	.word	0xffffffff


	//   ....[36]....
        /*01e4*/ 	.word	0xffffffff


	//   ....[37]....
        /*01e8*/ 	.word	0xffffffff


	//   ....[38]....
        /*01ec*/ 	.word	0xffffffff


	//   ....[39]....
        /*01f0*/ 	.word	0xffffffff


	//   ....[40]....
        /*01f4*/ 	.word	0xffffffff


	//   ....[41]....
        /*01f8*/ 	.word	0xffffffff


	//   ....[42]....
        /*01fc*/ 	.word	0xffffffff


	//   ....[43]....
        /*0200*/ 	.word	0xffffffff


	//   ....[44]....
        /*0204*/ 	.word	0xffffffff


	//   ....[45]....
        /*0208*/ 	.word	0xffffffff


	//   ....[46]....
        /*020c*/ 	.word	0xffffffff


	//   ....[47]....
        /*0210*/ 	.word	0xffffffff


	//   ....[48]....
        /*0214*/ 	.word	0xffffffff


	//   ....[49]....
        /*0218*/ 	.word	0xffffffff


	//   ....[50]....
        /*021c*/ 	.word	0xffffffff


	//   ....[51]....
        /*0220*/ 	.word	0xffffffff


	//   ....[52]....
        /*0224*/ 	.word	0xffffffff


	//   ....[53]....
        /*0228*/ 	.word	0xffffffff


	//   ....[54]....
        /*022c*/ 	.word	0xffffffff


	//   ....[55]....
        /*0230*/ 	.word	0xffffffff


	//   ....[56]....
        /*0234*/ 	.word	0xffffffff


	//   ....[57]....
        /*0238*/ 	.word	0xffffffff


	//   ....[58]....
        /*023c*/ 	.word	0xffffffff


	//   ....[59]....
        /*0240*/ 	.word	0xffffffff


	//----- nvinfo : EIATTR_COOP_GROUP_INSTR_OFFSETS
	.align		4
.L_52:
        /*0244*/ 	.byte	0x04, 0x28
        /*0246*/ 	.short	(.L_54 - .L_53)


	//   ....[0]....
.L_53:
        /*0248*/ 	.word	0x00002860


	//   ....[1]....
        /*024c*/ 	.word	0x00002a10


	//   ....[2]....
        /*0250*/ 	.word	0x00002ea0


	//   ....[3]....
        /*0254*/ 	.word	0x000045c0


	//   ....[4]....
        /*0258*/ 	.word	0x00004600


	//   ....[5]....
        /*025c*/ 	.word	0x00004660


	//   ....[6]....
        /*0260*/ 	.word	0x000046e0


	//   ....[7]....
        /*0264*/ 	.word	0x00004740


	//   ....[8]....
        /*0268*/ 	.word	0x000047c0


	//   ....[9]....
        /*026c*/ 	.word	0x000047e0


	//   ....[10]....
        /*0270*/ 	.word	0x00004810


	//   ....[11]....
        /*0274*/ 	.word	0x00004950


	//   ....[12]....
        /*0278*/ 	.word	0x000049a0


	//   ....[13]....
        /*027c*/ 	.word	0x00004a40


	//   ....[14]....
        /*0280*/ 	.word	0x00004a70


	//   ....[15]....
        /*0284*/ 	.word	0x00004aa0


	//   ....[16]....
        /*0288*/ 	.word	0x00004b10


	//   ....[17]....
        /*028c*/ 	.word	0x00004b80


	//   ....[18]....
        /*0290*/ 	.word	0x00004c20


	//   ....[19]....
        /*0294*/ 	.word	0x00004ca0


	//   ....[20]....
        /*0298*/ 	.word	0x00004d00


	//   ....[21]....
        /*029c*/ 	.word	0x00004d70


	//   ....[22]....
        /*02a0*/ 	.word	0x00004dd0


	//   ....[23]....
        /*02a4*/ 	.word	0x00004e00


	//   ....[24]....
        /*02a8*/ 	.word	0x00004e40


	//   ....[25]....
        /*02ac*/ 	.word	0x00004eb0


	//   ....[26]....
        /*02b0*/ 	.word	0x00005050


	//   ....[27]....
        /*02b4*/ 	.word	0x00005090


	//   ....[28]....
        /*02b8*/ 	.word	0x000050d0


	//   ....[29]....
        /*02bc*/ 	.word	0x000050e0


	//   ....[30]....
        /*02c0*/ 	.word	0x00005340


	//   ....[31]....
        /*02c4*/ 	.word	0x000053b0


	//   ....[32]....
        /*02c8*/ 	.word	0x00005420


	//   ....[33]....
        /*02cc*/ 	.word	0x00005450


	//   ....[34]....
        /*02d0*/ 	.word	0x00005500


	//   ....[35]....
        /*02d4*/ 	.word	0x00005530


	//   ....[36]....
        /*02d8*/ 	.word	0x00007c60


	//   ....[37]....
        /*02dc*/ 	.word	0x00007ca0


	//   ....[38]....
        /*02e0*/ 	.word	0x00007ce0


	//   ....[39]....
        /*02e4*/ 	.word	0x00007d20


	//   ....[40]....
        /*02e8*/ 	.word	0x00007d60


	//   ....[41]....
        /*02ec*/ 	.word	0x00007da0


	//   ....[42]....
        /*02f0*/ 	.word	0x00007de0


	//   ....[43]....
        /*02f4*/ 	.word	0x00007e20


	//   ....[44]....
        /*02f8*/ 	.word	0x00007e60


	//   ....[45]....
        /*02fc*/ 	.word	0x00007ea0


	//   ....[46]....
        /*0300*/ 	.word	0x00008fc0


	//   ....[47]....
        /*0304*/ 	.word	0x00009000


	//   ....[48]....
        /*0308*/ 	.word	0x00009040


	//   ....[49]....
        /*030c*/ 	.word	0x00009080


	//   ....[50]....
        /*0310*/ 	.word	0x000090c0


	//   ....[51]....
        /*0314*/ 	.word	0x00009100


	//   ....[52]....
        /*0318*/ 	.word	0x00009140


	//   ....[53]....
        /*031c*/ 	.word	0x00009180


	//   ....[54]....
        /*0320*/ 	.word	0x000091c0


	//   ....[55]....
        /*0324*/ 	.word	0x000095a0


	//   ....[56]....
        /*0328*/ 	.word	0x000095f0


	//   ....[57]....
        /*032c*/ 	.word	0x00009680


	//   ....[58]....
        /*0330*/ 	.word	0x00009780


	//   ....[59]....
        /*0334*/ 	.word	0x000097d0


	//----- nvinfo : EIATTR_EXIT_INSTR_OFFSETS
	.align		4
.L_54:
        /*0338*/ 	.byte	0x04, 0x1c
        /*033a*/ 	.short	(.L_56 - .L_55)


	//   ....[0]....
.L_55:
        /*033c*/ 	.word	0x0000d360


	//   ....[1]....
        /*0340*/ 	.word	0x0000d380


	//----- nvinfo : EIATTR_REQNTID
	.align		4
.L_56:
        /*0344*/ 	.byte	0x04, 0x10
        /*0346*/ 	.short	(.L_58 - .L_57)
.L_57:
        /*0348*/ 	.word	0x00000080
        /*034c*/ 	.word	0x00000001
        /*0350*/ 	.word	0x00000001
.L_58:


//--------------------- .nv.callgraph             --------------------------
	.section	.nv.callgraph,"",@"SHT_CUDA_CALLGRAPH"
	.align	4
	.sectionentsize	8
	.align		4
        /*0000*/ 	.word	0x00000000
	.align		4
        /*0004*/ 	.word	0xffffffff
	.align		4
        /*0008*/ 	.word	0x00000000
	.align		4
        /*000c*/ 	.word	0xfffffffe
	.align		4
        /*0010*/ 	.word	0x00000000
	.align		4
        /*0014*/ 	.word	0xfffffffd
	.align		4
        /*0018*/ 	.word	0x00000000
	.align		4
        /*001c*/ 	.word	0xfffffffc


//--------------------- .nv.rel.action            --------------------------
	.section	.nv.rel.action,"",@"SHT_CUDA_RELOCINFO"
	.align	8
	.sectionentsize	8
        /*0000*/ 	.byte	0x73, 0x00, 0x00, 0x00, 0x00, 0x00, 0x00, 0x00, 0x00, 0x00, 0x00, 0x11, 0x25, 0x00, 0x05, 0x36


//--------------------- .nv.constant4             --------------------------
	.section	.nv.constant4,"a",@progbits
	.align	8
	.align		8
.nv.constant4:
        /*0000*/ 	.dword	_$_str


//--------------------- .nv.constant0.triton_red_fused__to_copy_add_amax_amin_clamp_mul_native_layer_norm_reciprocal_1 --------------------------
	.section	.nv.constant0.triton_red_fused__to_copy_add_amax_amin_clamp_mul_native_layer_norm_reciprocal_1,"a",@progbits
	.sectionflags	@""
	.align	4
.nv.constant0.triton_red_fused__to_copy_add_amax_amin_clamp_mul_native_layer_norm_reciprocal_1:
	.zero		496


//--------------------- .text.triton_red_fused__to_copy_add_amax_amin_clamp_mul_native_layer_norm_reciprocal_1 --------------------------
	.section	.text.triton_red_fused__to_copy_add_amax_amin_clamp_mul_native_layer_norm_reciprocal_1,"ax",@progbits
	.sectionflags	@"SHF_BARRIERS=1"
	.sectioninfo	@"SHI_REGISTERS=167"
	.align	128
        .global         triton_red_fused__to_copy_add_amax_amin_clamp_mul_native_layer_norm_reciprocal_1
        .type           triton_red_fused__to_copy_add_amax_amin_clamp_mul_native_layer_norm_reciprocal_1,@function
        .size           triton_red_fused__to_copy_add_amax_amin_clamp_mul_native_layer_norm_reciprocal_1,(.L_x_1 - triton_red_fused__to_copy_add_amax_amin_clamp_mul_native_layer_norm_reciprocal_1)
        .other          triton_red_fused__to_copy_add_amax_amin_clamp_mul_native_layer_norm_reciprocal_1,@"STO_CUDA_ENTRY STV_DEFAULT"
triton_red_fused__to_copy_add_amax_amin_clamp_mul_native_layer_norm_reciprocal_1:
.text.triton_red_fused__to_copy_add_amax_amin_clamp_mul_native_layer_norm_reciprocal_1:
[----:B------:R-:W-:Y:S02]  /*0000*/  IMAD.MOV.U32 R1, RZ, RZ, c[0x0][0x28] ;  /* 0x00000a00ff017624 */ /* 0x000fe400078e00ff */
[----:B------:R-:W0:Y:S01]  /*0010*/  S2R R14, SR_CTAID.X ;  /* 0x00000000000e7919 */ /* 0x000e220000002500 */
[----:B------:R-:W-:Y:S01]  /*0020*/  IMAD.MOV.U32 R9, RZ, RZ, 0x2 ;  /* 0x00000002ff097424 */ /* 0x000fe200078e00ff */
[----:B------:R-:W-:Y:S01]  /*0030*/  CS2R R16, SRZ ;  /* 0x0000000000107805 */ /* 0x000fe2000001ff00 */
[----:B------:R-:W-:Y:S01]  /*0040*/  CS2R R18, SRZ ;  /* 0x0000000000127805 */ /* 0x000fe2000001ff00 */
[----:B------:R-:W1:Y:S01]  /*0050*/  S2R R3, SR_TID.X ;  /* 0x0000000000037919 */ /* 0x000e620000002100 */
[----:B------:R-:W-:Y:S01]  /*0060*/  ULDC.64 UR4, c[0x0][0x118] ;  /* 0x0000460000047ab9 */ /* 0x000fe20000000a00 */
[C---:B0-----:R-:W-:Y:S02]  /*0070*/  IMAD.SHL.U32 R136, R14.reuse, 0x2, RZ ;  /* 0x000000020e887824 */ /* 0x041fe400078e00ff */
[----:B------:R-:W-:Y:S02]  /*0080*/  IMAD R132, R14, 0x1800, RZ ;  /* 0x000018000e847824 */ /* 0x000fe400078e02ff */
[----:B-1----:R-:W-:Y:S01]  /*0090*/  IMAD.SHL.U32 R133, R3, 0x10, RZ ;  /* 0x0000001003857824 */ /* 0x002fe200078e00ff */
[----:B------:R-:W-:-:S02]  /*00a0*/  ISETP.GE.AND P3, PT, R136, 0x1010, PT ;  /* 0x000010108800780c */ /* 0x000fc40003f66270 */
[----:B------:R-:W-:Y:S02]  /*00b0*/  ISETP.LT.AND P4, PT, R136, 0x1010, PT ;  /* 0x000010108800780c */ /* 0x000fe40003f81270 */
[----:B------:R-:W-:Y:S02]  /*00c0*/  FSEL R76, RZ, 2, P3 ;  /* 0x40000000ff4c7808 */ /* 0x000fe40001800000 */
[----:B------:R-:W-:Y:S02]  /*00d0*/  SEL R24, RZ, 0x3f800000, !P4 ;  /* 0x3f800000ff187807 */ /* 0x000fe40006000000 */
[----:B------:R-:W-:Y:S01]  /*00e0*/  FSEL R27, RZ, 4, P3 ;  /* 0x40800000ff1b7808 */ /* 0x000fe20001800000 */
[----:B------:R-:W-:Y:S01]  /*00f0*/  FMUL R5, R76, 16777216 ;  /* 0x4b8000004c057820 */ /* 0x000fe20000400000 */
[----:B------:R-:W-:Y:S01]  /*0100*/  FSEL R134, RZ, 7, P3 ;  /* 0x40e00000ff867808 */ /* 0x000fe20001800000 */
[----:B------:R-:W-:Y:S01]  /*0110*/  FMUL R127, R24, 16777216 ;  /* 0x4b800000187f7820 */ /* 0x000fe20000400000 */
[----:B------:R-:W-:Y:S01]  /*0120*/  FSETP.GEU.AND P0, PT, R76, 1.175494350822287508e-38, PT ;  /* 0x008000004c00780b */ /* 0x000fe20003f0e000 */
[C---:B------:R-:W-:Y:S01]  /*0130*/  FMUL R8, R27.reuse, 16777216 ;  /* 0x4b8000001b087820 */ /* 0x040fe20000400000 */
[----:B------:R-:W-:Y:S01]  /*0140*/  FSEL R25, RZ, 3, P3 ;  /* 0x40400000ff197808 */ /* 0x000fe20001800000 */
[----:B------:R-:W-:Y:S01]  /*0150*/  FMUL R7, R134, 16777216 ;  /* 0x4b80000086077820 */ /* 0x000fe20000400000 */
[----:B------:R-:W-:-:S02]  /*0160*/  FSETP.GEU.AND P5, PT, R27, 1.175494350822287508e-38, PT ;  /* 0x008000001b00780b */ /* 0x000fc40003fae000 */
[----:B------:R-:W-:Y:S01]  /*0170*/  FSEL R4, R5, R76, !P0 ;  /* 0x0000004c05047208 */ /* 0x000fe20004000000 */
[----:B------:R-:W-:Y:S01]  /*0180*/  FMUL R0, R25, 16777216 ;  /* 0x4b80000019007820 */ /* 0x000fe20000400000 */
[----:B------:R-:W-:Y:S02]  /*0190*/  FSEL R130, RZ, 9, P3 ;  /* 0x41100000ff827808 */ /* 0x000fe40001800000 */
[----:B------:R-:W-:Y:S02]  /*01a0*/  FSEL R45, R127, R24, !P0 ;  /* 0x000000187f2d7208 */ /* 0x000fe40004000000 */
[----:B------:R-:W-:Y:S01]  /*01b0*/  FSEL R26, RZ, 5, P3 ;  /* 0x40a00000ff1a7808 */ /* 0x000fe20001800000 */
[----:B------:R-:W-:Y:S01]  /*01c0*/  FMUL R15, R130, 16777216 ;  /* 0x4b800000820f7820 */ /* 0x000fe20000400000 */
[----:B------:R-:W-:Y:S01]  /*01d0*/  FSETP.GEU.AND P0, PT, R134, 1.175494350822287508e-38, PT ;  /* 0x008000008600780b */ /* 0x000fe20003f0e000 */
[----:B------:R-:W0:Y:S01]  /*01e0*/  MUFU.RCP R4, R4 ;  /* 0x0000000400047308 */ /* 0x000e220000001000 */
[----:B------:R-:W-:Y:S01]  /*01f0*/  FSEL R8, R8, R27, !P5 ;  /* 0x0000001b08087208 */ /* 0x000fe20006800000 */
[----:B------:R-:W-:Y:S01]  /*0200*/  FMUL R5, R26, 16777216 ;  /* 0x4b8000001a057820 */ /* 0x000fe20000400000 */
[----:B------:R-:W-:-:S02]  /*0210*/  FSEL R131, RZ, 8, P3 ;  /* 0x41000000ff837808 */ /* 0x000fc40001800000 */
[----:B------:R-:W-:Y:S02]  /*0220*/  FSETP.GEU.AND P2, PT, R25, 1.175494350822287508e-38, PT ;  /* 0x008000001900780b */ /* 0x000fe40003f4e000 */
[----:B------:R-:W-:Y:S01]  /*0230*/  FSEL R7, R7, R134, !P0 ;  /* 0x0000008607077208 */ /* 0x000fe20004000000 */
[----:B------:R1:W-:Y:S01]  /*0240*/  MUFU.RCP R139, R8 ;  /* 0x00000008008b7308 */ /* 0x0003e20000001000 */
[-C--:B------:R-:W-:Y:S02]  /*0250*/  FSEL R100, R127, R24.reuse, !P5 ;  /* 0x000000187f647208 */ /* 0x080fe40006800000 */
[----:B------:R-:W-:Y:S02]  /*0260*/  FSEL R22, RZ, 10, P3 ;  /* 0x41200000ff167808 */ /* 0x000fe40001800000 */
[----:B------:R-:W-:Y:S02]  /*0270*/  FSETP.GEU.AND P5, PT, R130, 1.175494350822287508e-38, PT ;  /* 0x008000008200780b */ /* 0x000fe40003fae000 */
[----:B------:R-:W-:Y:S01]  /*0280*/  FSEL R0, R0, R25, !P2 ;  /* 0x0000001900007208 */ /* 0x000fe20005000000 */
[----:B------:R2:W-:Y:S01]  /*0290*/  MUFU.RCP R135, R7 ;  /* 0x0000000700877308 */ /* 0x0005e20000001000 */
[----:B------:R-:W-:Y:S01]  /*02a0*/  FSETP.GEU.AND P4, PT, R26, 1.175494350822287508e-38, PT ;  /* 0x008000001a00780b */ /* 0x000fe20003f8e000 */
[----:B-1----:R-:W-:Y:S01]  /*02b0*/  FMUL R8, R131, 16777216 ;  /* 0x4b80000083087820 */ /* 0x002fe20000400000 */
[----:B------:R-:W-:-:S02]  /*02c0*/  FSEL R90, R127, R24, !P2 ;  /* 0x000000187f5a7208 */ /* 0x000fc40005000000 */
[----:B------:R-:W-:Y:S02]  /*02d0*/  FSETP.GEU.AND P2, PT, R131, 1.175494350822287508e-38, PT ;  /* 0x008000008300780b */ /* 0x000fe40003f4e000 */
[----:B------:R-:W-:Y:S01]  /*02e0*/  FSEL R5, R5, R26, !P4 ;  /* 0x0000001a05057208 */ /* 0x000fe20006000000 */
[----:B------:R-:W-:Y:S01]  /*02f0*/  MUFU.RCP R77, R0 ;  /* 0x00000000004d7308 */ /* 0x000fe20000001000 */
[----:B--2---:R-:W-:Y:S01]  /*0300*/  FSEL R7, R15, R130, !P5 ;  /* 0x000000820f077208 */ /* 0x004fe20006800000 */
[----:B------:R-:W-:Y:S01]  /*0310*/  FMUL R15, R22, 16777216 ;  /* 0x4b800000160f7820 */ /* 0x000fe20000400000 */
[----:B------:R-:W-:Y:S02]  /*0320*/  FSEL R43, R127, R24, !P4 ;  /* 0x000000187f2b7208 */ /* 0x000fe40006000000 */
[----:B------:R-:W-:Y:S02]  /*0330*/  FSEL R21, RZ, 12, P3 ;  /* 0x41400000ff157808 */ /* 0x000fe40001800000 */
[----:B------:R-:W-:Y:S01]  /*0340*/  FSEL R8, R8, R131, !P2 ;  /* 0x0000008308087208 */ /* 0x000fe20005000000 */
[----:B------:R1:W2:Y:S01]  /*0350*/  MUFU.RCP R140, R5 ;  /* 0x00000005008c7308 */ /* 0x0002a20000001000 */
[----:B------:R-:W-:-:S02]  /*0360*/  FSETP.GEU.AND P4, PT, R22, 1.175494350822287508e-38, PT ;  /* 0x008000001600780b */ /* 0x000fc40003f8e000 */
[----:B------:R-:W-:Y:S02]  /*0370*/  LOP3.LUT R133, R133, 0x7f0, RZ, 0xc0, !PT ;  /* 0x000007f085857812 */ /* 0x000fe400078ec0ff */
[----:B------:R-:W-:Y:S02]  /*0380*/  FSEL R84, RZ, 13, P3 ;  /* 0x41500000ff547808 */ /* 0x000fe40001800000 */
[----:B------:R-:W-:Y:S01]  /*0390*/  FSEL R15, R15, R22, !P4 ;  /* 0x000000160f0f7208 */ /* 0x000fe20006000000 */
[----:B------:R3:W4:Y:S01]  /*03a0*/  MUFU.RCP R138, R8 ;  /* 0x00000008008a7308 */ /* 0x0007220000001000 */
[----:B------:R-:W-:Y:S02]  /*03b0*/  FSEL R142, R127, R24, !P0 ;  /* 0x000000187f8e7208 */ /* 0x000fe40004000000 */
[----:B------:R-:W-:Y:S02]  /*03c0*/  FSETP.GEU.AND P0, PT, R21, 1.175494350822287508e-38, PT ;  /* 0x008000001500780b */ /* 0x000fe40003f0e000 */
[----:B-1----:R-:W-:-:S02]  /*03d0*/  LOP3.LUT R5, R133, 0x800, RZ, 0xfc, !PT ;  /* 0x0000080085057812 */ /* 0x002fc400078efcff */
[-C--:B------:R-:W-:Y:S01]  /*03e0*/  FSEL R63, R127, R24.reuse, !P2 ;  /* 0x000000187f3f7208 */ /* 0x080fe20005000000 */
[----:B------:R1:W-:Y:S01]  /*03f0*/  MUFU.RCP R129, R15 ;  /* 0x0000000f00817308 */ /* 0x0003e20000001000 */
[----:B---3--:R-:W-:Y:S01]  /*0400*/  FMUL R8, R21, 16777216 ;  /* 0x4b80000015087820 */ /* 0x008fe20000400000 */
[----:B------:R-:W-:Y:S02]  /*0410*/  FSETP.GEU.AND P2, PT, R84, 1.175494350822287508e-38, PT ;  /* 0x008000005400780b */ /* 0x000fe40003f4e000 */
[----:B------:R-:W-:Y:S02]  /*0420*/  FSEL R85, R127, R24, !P0 ;  /* 0x000000187f557208 */ /* 0x000fe40004000000 */
[----:B------:R-:W-:Y:S02]  /*0430*/  FSEL R8, R8, R21, !P0 ;  /* 0x0000001508087208 */ /* 0x000fe40004000000 */
[----:B------:R-:W-:Y:S01]  /*0440*/  LOP3.LUT R2, R133, R132, RZ, 0xfc, !PT ;  /* 0x0000008485027212 */ /* 0x000fe200078efcff */
[----:B-1----:R-:W-:Y:S01]  /*0450*/  FMUL R15, R84, 16777216 ;  /* 0x4b800000540f7820 */ /* 0x002fe20000400000 */
[----:B------:R-:W-:Y:S01]  /*0460*/  FSEL R137, RZ, 6, P3 ;  /* 0x40c00000ff897808 */ /* 0x000fe20001800000 */
[----:B------:R-:W1:Y:S01]  /*0470*/  MUFU.RCP R64, R8 ;  /* 0x0000000800407308 */ /* 0x000e620000001000 */
[----:B------:R-:W-:Y:S01]  /*0480*/  ISETP.GE.U32.AND P0, PT, R5, 0xc00, PT ;  /* 0x00000c000500780c */ /* 0x000fe20003f06070 */
[C---:B------:R-:W-:Y:S01]  /*0490*/  IMAD.WIDE R38, R2.reuse, R9, c[0x0][0x160] ;  /* 0x0000580002267625 */ /* 0x040fe200078e0209 */
[----:B------:R-:W-:Y:S01]  /*04a0*/  FSEL R15, R15, R84, !P2 ;  /* 0x000000540f0f7208 */ /* 0x000fe20005000000 */
[----:B------:R-:W-:Y:S01]  /*04b0*/  FMUL R0, R137, 16777216 ;  /* 0x4b80000089007820 */ /* 0x000fe20000400000 */
[----:B------:R-:W-:Y:S01]  /*04c0*/  FSEL R124, R127, R24, !P2 ;  /* 0x000000187f7c7208 */ /* 0x000fe20005000000 */
[----:B------:R-:W-:Y:S01]  /*04d0*/  IMAD.SHL.U32 R36, R2, 0x2, RZ ;  /* 0x0000000202247824 */ /* 0x000fe200078e00ff */
[----:B------:R-:W-:Y:S01]  /*04e0*/  ISETP.LT.AND P2, PT, R136, 0x1010, !P0 ;  /* 0x000010108800780c */ /* 0x000fe20004741270 */
[----:B------:R-:W3:Y:S01]  /*04f0*/  @!P3 LDG.E.EL.128 R16, [R38.64] ;  /* 0x000000042610b981 */ /* 0x000ee2000c2e1d00 */
[----:B------:R-:W-:Y:S01]  /*0500*/  FSETP.GEU.AND P6, PT, R137, 1.175494350822287508e-38, PT ;  /* 0x008000008900780b */ /* 0x000fe20003fce000 */
[----:B------:R-:W-:Y:S01]  /*0510*/  MUFU.RCP R95, R15 ;  /* 0x0000000f005f7308 */ /* 0x000fe20000001000 */
[----:B------:R-:W-:-:S02]  /*0520*/  FSEL R118, RZ, 16, P3 ;  /* 0x41800000ff767808 */ /* 0x000fc40001800000 */
[----:B------:R-:W-:Y:S02]  /*0530*/  FSEL R128, RZ, 1, !P2 ;  /* 0x3f800000ff807808 */ /* 0x000fe40005000000 */
[----:B------:R-:W-:Y:S01]  /*0540*/  FSEL R23, RZ, 11, P3 ;  /* 0x41300000ff177808 */ /* 0x000fe20001800000 */
[----:B------:R-:W-:Y:S01]  /*0550*/  FMUL R31, R118, 16777216 ;  /* 0x4b800000761f7820 */ /* 0x000fe20000400000 */
[----:B------:R-:W-:Y:S01]  /*0560*/  FSEL R0, R0, R137, !P6 ;  /* 0x0000008900007208 */ /* 0x000fe20007000000 */
[C---:B------:R-:W-:Y:S01]  /*0570*/  FADD R88, R128.reuse, R118 ;  /* 0x0000007680587221 */ /* 0x040fe20000000000 */
[-C--:B------:R-:W-:Y:S02]  /*0580*/  FSEL R146, R127, R24.reuse, !P6 ;  /* 0x000000187f927208 */ /* 0x080fe40007000000 */
[----:B------:R-:W-:Y:S01]  /*0590*/  FSEL R20, RZ, 14, P3 ;  /* 0x41600000ff147808 */ /* 0x000fe20001800000 */
[----:B------:R5:W0:Y:S01]  /*05a0*/  MUFU.RCP R141, R0 ;  /* 0x00000000008d7308 */ /* 0x000a220000001000 */
[----:B------:R-:W-:Y:S01]  /*05b0*/  FSEL R117, RZ, 15, P3 ;  /* 0x41700000ff757808 */ /* 0x000fe20001800000 */
[----:B------:R-:W-:Y:S01]  /*05c0*/  FADD R89, R128, R88 ;  /* 0x0000005880597221 */ /* 0x000fe20000000000 */
[----:B------:R-:W-:Y:S01]  /*05d0*/  FSETP.GEU.AND P6, PT, R23, 1.175494350822287508e-38, PT ;  /* 0x008000001700780b */ /* 0x000fe20003fce000 */
[----:B------:R-:W-:Y:S01]  /*05e0*/  FMUL R29, R20, 16777216 ;  /* 0x4b800000141d7820 */ /* 0x000fe20000400000 */
[----:B------:R-:W-:-:S02]  /*05f0*/  FSEL R94, R127, R24, !P5 ;  /* 0x000000187f5e7208 */ /* 0x000fc40006800000 */
[-C--:B------:R-:W-:Y:S02]  /*0600*/  FSEL R120, R127, R24.reuse, !P4 ;  /* 0x000000187f787208 */ /* 0x080fe40006000000 */
[----:B------:R-:W-:Y:S01]  /*0610*/  SHF.R.S32.HI R13, RZ, 0x1f, R132 ;  /* 0x0000001fff0d7819 */ /* 0x000fe20000011484 */
[----:B-----5:R-:W-:Y:S01]  /*0620*/  FMUL R0, R23, 16777216 ;  /* 0x4b80000017007820 */ /* 0x020fe20000400000 */
[----:B------:R-:W-:Y:S01]  /*0630*/  FSETP.GEU.AND P5, PT, R20, 1.175494350822287508e-38, PT ;  /* 0x008000001400780b */ /* 0x000fe20003fae000 */
[----:B------:R-:W-:Y:S01]  /*0640*/  FADD R8, R128, R89 ;  /* 0x0000005980087221 */ /* 0x000fe20000000000 */
[----:B------:R-:W-:Y:S01]  /*0650*/  FSETP.GEU.AND P4, PT, R117, 1.175494350822287508e-38, PT ;  /* 0x008000007500780b */ /* 0x000fe20003f8e000 */
[----:B------:R-:W-:Y:S01]  /*0660*/  FMUL R15, R88, 16777216 ;  /* 0x4b800000580f7820 */ /* 0x000fe20000400000 */
[----:B------:R-:W-:Y:S01]  /*0670*/  FSEL R147, R0, R23, !P6 ;  /* 0x0000001700937208 */ /* 0x000fe20007000000 */
[----:B------:R-:W-:Y:S01]  /*0680*/  FMUL R81, R128, 16777216 ;  /* 0x4b80000080517820 */ /* 0x000fe20000400000 */
[-C--:B------:R-:W-:Y:S01]  /*0690*/  FSEL R80, R127, R24.reuse, !P6 ;  /* 0x000000187f507208 */ /* 0x080fe20007000000 */
[----:B------:R-:W-:Y:S01]  /*06a0*/  FMUL R10, R117, 16777216 ;  /* 0x4b800000750a7820 */ /* 0x000fe20000400000 */
[----:B------:R-:W-:Y:S01]  /*06b0*/  FSETP.GEU.AND P6, PT, R118, 1.175494350822287508e-38, PT ;  /* 0x008000007600780b */ /* 0x000fe20003fce000 */
[----:B------:R-:W-:Y:S01]  /*06c0*/  FADD R93, R128, R8 ;  /* 0x00000008805d7221 */ /* 0x000fe20000000000 */
[-C--:B------:R-:W-:Y:S01]  /*06d0*/  FSEL R125, R127, R24.reuse, !P5 ;  /* 0x000000187f7d7208 */ /* 0x080fe20006800000 */
[----:B------:R-:W-:Y:S01]  /*06e0*/  FMUL R28, R89, 16777216 ;  /* 0x4b800000591c7820 */ /* 0x000fe20000400000 */
[----:B------:R-:W-:-:S02]  /*06f0*/  FSEL R126, R127, R24, !P4 ;  /* 0x000000187f7e7208 */ /* 0x000fc40006000000 */
[----:B------:R-:W-:Y:S01]  /*0700*/  IADD3 R12, R136, 0x1, RZ ;  /* 0x00000001880c7810 */ /* 0x000fe20007ffe0ff */
[----:B0-----:R-:W-:Y:S01]  /*0710*/  FMUL R4, R4, R45 ;  /* 0x0000002d04047220 */ /* 0x001fe20000400000 */
[----:B------:R-:W-:Y:S01]  /*0720*/  FSEL R31, R31, R118, !P6 ;  /* 0x000000761f1f7208 */ /* 0x000fe20007000000 */
[----:B--2---:R-:W-:Y:S01]  /*0730*/  FMUL R140, R140, R43 ;  /* 0x0000002b8c8c7220 */ /* 0x004fe20000400000 */
[----:B------:R-:W-:Y:S01]  /*0740*/  FSEL R127, R127, R24, !P6 ;  /* 0x000000187f7f7208 */ /* 0x000fe20007000000 */
[----:B----4-:R-:W-:Y:S01]  /*0750*/  FMUL R138, R138, R63 ;  /* 0x0000003f8a8a7220 */ /* 0x010fe20000400000 */
[----:B------:R-:W-:Y:S01]  /*0760*/  FSETP.GEU.AND P6, PT, R88, 1.175494350822287508e-38, PT ;  /* 0x008000005800780b */ /* 0x000fe20003fce000 */
[----:B------:R-:W-:Y:S01]  /*0770*/  FADD R111, R128, R93 ;  /* 0x0000005d806f7221 */ /* 0x000fe20000000000 */
[----:B------:R-:W-:Y:S01]  /*0780*/  FSEL R29, R29, R20, !P5 ;  /* 0x000000141d1d7208 */ /* 0x000fe20006800000 */
[----:B------:R-:W-:Y:S01]  /*0790*/  FMUL R77, R77, R90 ;  /* 0x0000005a4d4d7220 */ /* 0x000fe20000400000 */
[----:B------:R-:W-:Y:S01]  /*07a0*/  SHF.L.U64.HI R0, R2, 0x1, R13 ;  /* 0x0000000102007819 */ /* 0x000fe2000001020d */
[----:B------:R-:W-:Y:S01]  /*07b0*/  FMUL R139, R139, R100 ;  /* 0x000000648b8b7220 */ /* 0x000fe20000400000 */
[----:B------:R-:W-:Y:S01]  /*07c0*/  IADD3 R36, P5, R36, c[0x0][0x160], RZ ;  /* 0x0000580024247a10 */ /* 0x000fe20007fbe0ff */
[----:B-1----:R-:W-:Y:S01]  /*07d0*/  FMUL R85, R64, R85 ;  /* 0x0000005540557220 */ /* 0x002fe20000400000 */
[----:B------:R-:W-:Y:S01]  /*07e0*/  FSEL R154, R15, R88, !P6 ;  /* 0x000000580f9a7208 */ /* 0x000fe20007000000 */
[----:B------:R-:W-:Y:S01]  /*07f0*/  FMUL R15, R8, 16777216 ;  /* 0x4b800000080f7820 */ /* 0x000fe20000400000 */
[----:B------:R-:W-:Y:S01]  /*0800*/  FSEL R121, R81, R128, !P6 ;  /* 0x0000008051797208 */ /* 0x000fe20007000000 */
[----:B------:R-:W-:Y:S01]  /*0810*/  FADD R112, R128, R111 ;  /* 0x0000006f80707221 */ /* 0x000fe20000000000 */
[----:B------:R-:W-:Y:S01]  /*0820*/  FSETP.GEU.AND P6, PT, R8, 1.175494350822287508e-38, PT ;  /* 0x008000000800780b */ /* 0x000fe20003fce000 */
[----:B------:R-:W-:Y:S01]  /*0830*/  FMUL R129, R129, R120 ;  /* 0x0000007881817220 */ /* 0x000fe20000400000 */
[----:B------:R-:W-:Y:S01]  /*0840*/  FSEL R10, R10, R117, !P4 ;  /* 0x000000750a0a7208 */ /* 0x000fe20006000000 */
[----:B------:R-:W-:Y:S01]  /*0850*/  FMUL R106, R93, 16777216 ;  /* 0x4b8000005d6a7820 */ /* 0x000fe20000400000 */
[----:B------:R-:W-:Y:S01]  /*0860*/  IADD3.X R37, R0, c[0x0][0x164], RZ, P5, !PT ;  /* 0x0000590000257a10 */ /* 0x000fe20002ffe4ff */
[----:B------:R-:W-:Y:S01]  /*0870*/  MUFU.RCP R98, R29 ;  /* 0x0000001d00627308 */ /* 0x000fe20000001000 */
[----:B------:R-:W-:-:S02]  /*0880*/  FSETP.GEU.AND P5, PT, R89, 1.175494350822287508e-38, PT ;  /* 0x008000005900780b */ /* 0x000fc40003fae000 */
[----:B------:R-:W-:Y:S01]  /*0890*/  FSEL R150, R15, R8, !P6 ;  /* 0x000000080f967208 */ /* 0x000fe20007000000 */
[----:B------:R-:W-:Y:S01]  /*08a0*/  FADD R15, R128, R112 ;  /* 0x00000070800f7221 */ /* 0x000fe20000000000 */
[----:B------:R-:W-:Y:S02]  /*08b0*/  FSEL R149, R28, R89, !P5 ;  /* 0x000000591c957208 */ /* 0x000fe40006800000 */
[CC--:B------:R-:W-:Y:S01]  /*08c0*/  FSEL R122, R81.reuse, R128.reuse, !P5 ;  /* 0x00000080517a7208 */ /* 0x0c0fe20006800000 */
[----:B------:R0:W-:Y:S01]  /*08d0*/  MUFU.RCP R105, R10 ;  /* 0x0000000a00697308 */ /* 0x0001e20000001000 */
[----:B------:R-:W-:Y:S02]  /*08e0*/  FSEL R123, R81, R128, !P6 ;  /* 0x00000080517b7208 */ /* 0x000fe40007000000 */
[----:B------:R-:W-:Y:S02]  /*08f0*/  FSETP.GEU.AND P5, PT, R93, 1.175494350822287508e-38, PT ;  /* 0x008000005d00780b */ /* 0x000fe40003fae000 */
[----:B------:R-:W-:Y:S01]  /*0900*/  FSETP.GEU.AND P6, PT, R111, 1.175494350822287508e-38, PT ;  /* 0x008000006f00780b */ /* 0x000fe20003fce000 */
[----:B------:R-:W-:Y:S01]  /*0910*/  FADD R101, R128, R15 ;  /* 0x0000000f80657221 */ /* 0x000fe20000000000 */
[----:B------:R-:W-:Y:S01]  /*0920*/  ISETP.GE.AND P1, PT, R12, 0x1010, PT ;  /* 0x000010100c00780c */ /* 0x000fe20003f26270 */
[----:B------:R-:W-:Y:S01]  /*0930*/  FMUL R141, R141, R146 ;  /* 0x000000928d8d7220 */ /* 0x000fe20000400000 */
[----:B0-----:R-:W-:Y:S01]  /*0940*/  FMUL R10, R111, 16777216 ;  /* 0x4b8000006f0a7820 */ /* 0x001fe20000400000 */
[----:B------:R-:W-:Y:S01]  /*0950*/  FSEL R106, R106, R93, !P5 ;  /* 0x0000005d6a6a7208 */ /* 0x000fe20006800000 */
[----:B------:R-:W-:Y:S01]  /*0960*/  FMUL R29, R112, 16777216 ;  /* 0x4b800000701d7820 */ /* 0x000fe20000400000 */
[----:B------:R-:W-:Y:S01]  /*0970*/  FSEL R113, R81, R128, !P5 ;  /* 0x0000008051717208 */ /* 0x000fe20006800000 */
[----:B------:R-:W-:Y:S01]  /*0980*/  FMUL R124, R95, R124 ;  /* 0x0000007c5f7c7220 */ /* 0x000fe20000400000 */
[----:B------:R-:W-:Y:S01]  /*0990*/  FSEL R145, R10, R111, !P6 ;  /* 0x0000006f0a917208 */ /* 0x000fe20007000000 */
[----:B------:R-:W-:Y:S01]  /*09a0*/  FMUL R10, R15, 16777216 ;  /* 0x4b8000000f0a7820 */ /* 0x000fe20000400000 */
[----:B------:R-:W-:Y:S01]  /*09b0*/  FSETP.GEU.AND P5, PT, R112, 1.175494350822287508e-38, PT ;  /* 0x008000007000780b */ /* 0x000fe20003fae000 */
[----:B------:R-:W-:Y:S01]  /*09c0*/  FADD R102, R128, R101 ;  /* 0x0000006580667221 */ /* 0x000fe20000000000 */
[----:B------:R-:W-:Y:S01]  /*09d0*/  FSEL R114, R81, R128, !P6 ;  /* 0x0000008051727208 */ /* 0x000fe20007000000 */
[----:B------:R-:W-:Y:S01]  /*09e0*/  MUFU.RCP R7, R7 ;  /* 0x0000000700077308 */ /* 0x000fe20000001000 */
[----:B------:R-:W-:-:S02]  /*09f0*/  FSETP.GEU.AND P6, PT, R15, 1.175494350822287508e-38, PT ;  /* 0x008000000f00780b */ /* 0x000fc40003fce000 */
[----:B------:R-:W-:Y:S01]  /*0a00*/  FSEL R110, R29, R112, !P5 ;  /* 0x000000701d6e7208 */ /* 0x000fe20006800000 */
[----:B------:R-:W-:Y:S01]  /*0a10*/  FMUL R29, R102, 16777216 ;  /* 0x4b800000661d7820 */ /* 0x000fe20000400000 */
[----:B------:R-:W-:Y:S02]  /*0a20*/  FSEL R143, R10, R15, !P6 ;  /* 0x0000000f0a8f7208 */ /* 0x000fe40007000000 */
[----:B------:R-:W-:Y:S01]  /*0a30*/  FSEL R116, R81, R128, !P6 ;  /* 0x0000008051747208 */ /* 0x000fe20007000000 */
[----:B------:R-:W-:Y:S01]  /*0a40*/  FMUL R135, R135, R142 ;  /* 0x0000008e87877220 */ /* 0x000fe20000400000 */
[----:B------:R-:W-:Y:S01]  /*0a50*/  FSETP.GEU.AND P6, PT, R102, 1.175494350822287508e-38, PT ;  /* 0x008000006600780b */ /* 0x000fe20003fce000 */
[----:B------:R-:W-:Y:S01]  /*0a60*/  MUFU.RCP R147, R147 ;  /* 0x0000009300937308 */ /* 0x000fe20000001000 */
[----:B------:R-:W-:Y:S02]  /*0a70*/  FSEL R61, RZ, 2, P1 ;  /* 0x40000000ff3d7808 */ /* 0x000fe40000800000 */
[----:B------:R-:W-:-:S02]  /*0a80*/  FSEL R148, R29, R102, !P6 ;  /* 0x000000661d947208 */ /* 0x000fc40007000000 */
[-C--:B------:R-:W-:Y:S01]  /*0a90*/  FSEL R107, R81, R128.reuse, !P6 ;  /* 0x00000080516b7208 */ /* 0x080fe20007000000 */
[----:B------:R-:W-:Y:S01]  /*0aa0*/  FMUL R10, R101, 16777216 ;  /* 0x4b800000650a7820 */ /* 0x000fe20000400000 */
[----:B------:R-:W-:Y:S01]  /*0ab0*/  ISETP.LT.AND P6, PT, R12, 0x1010, PT ;  /* 0x000010100c00780c */ /* 0x000fe20003fc1270 */
[----:B------:R-:W-:Y:S01]  /*0ac0*/  FADD R103, R128, R102 ;  /* 0x0000006680677221 */ /* 0x000fe20000000000 */
[----:B------:R-:W-:Y:S01]  /*0ad0*/  FSEL R115, R81, R128, !P5 ;  /* 0x0000008051737208 */ /* 0x000fe20006800000 */
[----:B------:R-:W-:Y:S01]  /*0ae0*/  FMUL R30, R61, 16777216 ;  /* 0x4b8000003d1e7820 */ /* 0x000fe20000400000 */
[----:B------:R-:W-:Y:S02]  /*0af0*/  SEL R62, RZ, 0x3f800000, !P6 ;  /* 0x3f800000ff3e7807 */ /* 0x000fe40007000000 */
[----:B------:R-:W-:Y:S01]  /*0b00*/  FSETP.GEU.AND P5, PT, R101, 1.175494350822287508e-38, PT ;  /* 0x008000006500780b */ /* 0x000fe20003fae000 */
[----:B------:R-:W-:Y:S01]  /*0b10*/  FMUL R144, R103, 16777216 ;  /* 0x4b80000067907820 */ /* 0x000fe20000400000 */
[----:B------:R-:W-:Y:S01]  /*0b20*/  FSEL R59, RZ, 4, P1 ;  /* 0x40800000ff3b7808 */ /* 0x000fe20000800000 */
[----:B------:R-:W-:Y:S01]  /*0b30*/  FMUL R151, R62, 16777216 ;  /* 0x4b8000003e977820 */ /* 0x000fe20000400000 */
[----:B------:R-:W-:-:S02]  /*0b40*/  FSETP.GEU.AND P4, PT, R61, 1.175494350822287508e-38, PT ;  /* 0x008000003d00780b */ /* 0x000fc40003f8e000 */
[----:B------:R-:W-:Y:S02]  /*0b50*/  FSEL R109, R10, R101, !P5 ;  /* 0x000000650a6d7208 */ /* 0x000fe40006800000 */
[----:B------:R-:W-:Y:S02]  /*0b60*/  FSEL R92, R81, R128, !P5 ;  /* 0x00000080515c7208 */ /* 0x000fe40006800000 */
[----:B------:R-:W-:Y:S02]  /*0b70*/  FSEL R60, RZ, 3, P1 ;  /* 0x40400000ff3c7808 */ /* 0x000fe40000800000 */
[----:B------:R-:W-:Y:S02]  /*0b80*/  FSEL R58, RZ, 5, P1 ;  /* 0x40a00000ff3a7808 */ /* 0x000fe40000800000 */
[----:B------:R-:W-:Y:S01]  /*0b90*/  FSETP.GEU.AND P5, PT, R103, 1.175494350822287508e-38, PT ;  /* 0x008000006700780b */ /* 0x000fe20003fae000 */
[----:B------:R0:W-:Y:S01]  /*0ba0*/  MUFU.RCP R96, R31 ;  /* 0x0000001f00607308 */ /* 0x0001e20000001000 */
[----:B------:R-:W-:Y:S01]  /*0bb0*/  FSEL R30, R30, R61, !P4 ;  /* 0x0000003d1e1e7208 */ /* 0x000fe20006000000 */
[----:B------:R-:W-:Y:S01]  /*0bc0*/  FMUL R10, R59, 16777216 ;  /* 0x4b8000003b0a7820 */ /* 0x000fe20000400000 */
[----:B------:R-:W-:Y:S01]  /*0bd0*/  FSEL R57, RZ, 7, P1 ;  /* 0x40e00000ff397808 */ /* 0x000fe20000800000 */
[----:B------:R-:W-:Y:S01]  /*0be0*/  FMUL R29, R60, 16777216 ;  /* 0x4b8000003c1d7820 */ /* 0x000fe20000400000 */
[----:B------:R-:W-:-:S02]  /*0bf0*/  FSEL R144, R144, R103, !P5 ;  /* 0x0000006790907208 */ /* 0x000fc40006800000 */
[----:B------:R-:W-:Y:S02]  /*0c00*/  FSEL R108, R81, R128, !P5 ;  /* 0x00000080516c7208 */ /* 0x000fe40006800000 */
[----:B------:R-:W-:Y:S01]  /*0c10*/  FSETP.GEU.AND P6, PT, R59, 1.175494350822287508e-38, PT ;  /* 0x008000003b00780b */ /* 0x000fe20003fce000 */
[----:B0-----:R-:W-:Y:S01]  /*0c20*/  FMUL R31, R58, 16777216 ;  /* 0x4b8000003a1f7820 */ /* 0x001fe20000400000 */
[----:B------:R-:W-:Y:S02]  /*0c30*/  FSEL R99, R151, R62, !P4 ;  /* 0x0000003e97637208 */ /* 0x000fe40006000000 */
[----:B------:R-:W-:Y:S02]  /*0c40*/  FSETP.GEU.AND P5, PT, R60, 1.175494350822287508e-38, PT ;  /* 0x008000003c00780b */ /* 0x000fe40003fae000 */
[----:B------:R-:W-:Y:S01]  /*0c50*/  FSETP.GEU.AND P4, PT, R58, 1.175494350822287508e-38, PT ;  /* 0x008000003a00780b */ /* 0x000fe20003f8e000 */
[----:B------:R0:W-:Y:S01]  /*0c60*/  MUFU.RCP R104, R30 ;  /* 0x0000001e00687308 */ /* 0x0001e20000001000 */
[----:B------:R-:W-:-:S02]  /*0c70*/  FSEL R10, R10, R59, !P6 ;  /* 0x0000003b0a0a7208 */ /* 0x000fc40007000000 */
[----:B------:R-:W-:Y:S02]  /*0c80*/  FSEL R78, R151, R62, !P6 ;  /* 0x0000003e974e7208 */ /* 0x000fe40007000000 */
[----:B------:R-:W-:Y:S02]  /*0c90*/  FSEL R29, R29, R60, !P5 ;  /* 0x0000003c1d1d7208 */ /* 0x000fe40006800000 */
[----:B------:R-:W-:Y:S01]  /*0ca0*/  FSEL R31, R31, R58, !P4 ;  /* 0x0000003a1f1f7208 */ /* 0x000fe20006000000 */
[C---:B0-----:R-:W-:Y:S01]  /*0cb0*/  FMUL R30, R57.reuse, 16777216 ;  /* 0x4b800000391e7820 */ /* 0x041fe20000400000 */
[----:B------:R-:W-:Y:S01]  /*0cc0*/  FSETP.GEU.AND P6, PT, R57, 1.175494350822287508e-38, PT ;  /* 0x008000003900780b */ /* 0x000fe20003fce000 */
[----:B------:R0:W1:Y:S03]  /*0cd0*/  MUFU.RCP R65, R29 ;  /* 0x0000001d00417308 */ /* 0x0000660000001000 */
[----:B------:R-:W-:-:S05]  /*0ce0*/  FSEL R70, R30, R57, !P6 ;  /* 0x000000391e467208 */ /* 0x000fca0007000000 */
[----:B------:R2:W-:Y:S01]  /*0cf0*/  MUFU.RCP R68, R31 ;  /* 0x0000001f00447308 */ /* 0x0005e20000001000 */
[----:B0-----:R-:W-:Y:S01]  /*0d00*/  CS2R R28, SRZ ;  /* 0x00000000001c7805 */ /* 0x001fe2000001ff00 */
[----:B--2---:R-:W-:-:S06]  /*0d10*/  CS2R R30, SRZ ;  /* 0x00000000001e7805 */ /* 0x004fcc000001ff00 */
[----:B------:R-:W2:Y:S01]  /*0d20*/  @!P3 LDG.E.EL.128 R28, [R36.64+0x10] ;  /* 0x00001004241cb981 */ /* 0x000ea2000c2e1d00 */
[----:B------:R-:W-:Y:S02]  /*0d30*/  FSEL R48, RZ, 6, P1 ;  /* 0x40c00000ff307808 */ /* 0x000fe40000800000 */
[----:B------:R-:W-:Y:S02]  /*0d40*/  FSEL R56, RZ, 8, P1 ;  /* 0x41000000ff387808 */ /* 0x000fe40000800000 */
[CC--:B------:R-:W-:Y:S01]  /*0d50*/  FSEL R66, R151.reuse, R62.reuse, !P5 ;  /* 0x0000003e97427208 */ /* 0x0c0fe20006800000 */
[----:B------:R-:W-:Y:S01]  /*0d60*/  FMUL R33, R48, 16777216 ;  /* 0x4b80000030217820 */ /* 0x000fe20000400000 */
[----:B------:R-:W-:Y:S01]  /*0d70*/  FSEL R55, RZ, 9, P1 ;  /* 0x41100000ff377808 */ /* 0x000fe20000800000 */
[----:B------:R-:W-:Y:S01]  /*0d80*/  FMUL R35, R56, 16777216 ;  /* 0x4b80000038237820 */ /* 0x000fe20000400000 */
[----:B------:R-:W-:Y:S02]  /*0d90*/  FSEL R97, R151, R62, !P4 ;  /* 0x0000003e97617208 */ /* 0x000fe40006000000 */
[----:B------:R-:W-:-:S02]  /*0da0*/  FSETP.GEU.AND P5, PT, R48, 1.175494350822287508e-38, PT ;  /* 0x008000003000780b */ /* 0x000fc40003fae000 */
[----:B------:R-:W-:Y:S01]  /*0db0*/  FSETP.GEU.AND P4, PT, R56, 1.175494350822287508e-38, PT ;  /* 0x008000003800780b */ /* 0x000fe20003f8e000 */
[----:B------:R0:W4:Y:S01]  /*0dc0*/  MUFU.RCP R67, R10 ;  /* 0x0000000a00437308 */ /* 0x0001220000001000 */
[----:B------:R-:W-:Y:S02]  /*0dd0*/  FSEL R53, RZ, 11, P1 ;  /* 0x41300000ff357808 */ /* 0x000fe40000800000 */
[----:B------:R-:W-:Y:S02]  /*0de0*/  FSEL R33, R33, R48, !P5 ;  /* 0x0000003021217208 */ /* 0x000fe40006800000 */
[----:B------:R-:W-:Y:S02]  /*0df0*/  FSEL R35, R35, R56, !P4 ;  /* 0x0000003823237208 */ /* 0x000fe40006000000 */
[----:B------:R-:W-:Y:S01]  /*0e00*/  FSEL R46, R151, R62, !P5 ;  /* 0x0000003e972e7208 */ /* 0x000fe20006800000 */
[----:B0-----:R-:W-:Y:S01]  /*0e10*/  FMUL R10, R55, 16777216 ;  /* 0x4b800000370a7820 */ /* 0x001fe20000400000 */
[----:B------:R-:W-:-:S02]  /*0e20*/  FSEL R54, RZ, 10, P1 ;  /* 0x41200000ff367808 */ /* 0x000fc40000800000 */
[----:B------:R-:W-:Y:S02]  /*0e30*/  FSEL R52, RZ, 12, P1 ;  /* 0x41400000ff347808 */ /* 0x000fe40000800000 */
[----:B------:R-:W-:Y:S01]  /*0e40*/  FSETP.GEU.AND P5, PT, R55, 1.175494350822287508e-38, PT ;  /* 0x008000003700780b */ /* 0x000fe20003fae000 */
[----:B------:R0:W-:Y:S01]  /*0e50*/  MUFU.RCP R69, R33 ;  /* 0x0000002100457308 */ /* 0x0001e20000001000 */
[----:B------:R-:W-:Y:S01]  /*0e60*/  FMUL R32, R53, 16777216 ;  /* 0x4b80000035207820 */ /* 0x000fe20000400000 */
[CC--:B------:R-:W-:Y:S01]  /*0e70*/  FSEL R34, R151.reuse, R62.reuse, !P4 ;  /* 0x0000003e97227208 */ /* 0x0c0fe20006000000 */
[----:B------:R-:W-:Y:S01]  /*0e80*/  FMUL R49, R52, 16777216 ;  /* 0x4b80000034317820 */ /* 0x000fe20000400000 */
[----:B------:R-:W-:Y:S02]  /*0e90*/  FSEL R10, R10, R55, !P5 ;  /* 0x000000370a0a7208 */ /* 0x000fe40006800000 */
[----:B------:R-:W-:Y:S02]  /*0ea0*/  FSEL R47, R151, R62, !P6 ;  /* 0x0000003e972f7208 */ /* 0x000fe40007000000 */
[----:B------:R5:W-:Y:S01]  /*0eb0*/  MUFU.RCP R71, R35 ;  /* 0x0000002300477308 */ /* 0x000be20000001000 */
[----:B0-----:R-:W-:Y:S01]  /*0ec0*/  FMUL R33, R54, 16777216 ;  /* 0x4b80000036217820 */ /* 0x001fe20000400000 */
[----:B------:R-:W-:-:S02]  /*0ed0*/  FSETP.GEU.AND P4, PT, R53, 1.175494350822287508e-38, PT ;  /* 0x008000003500780b */ /* 0x000fc40003f8e000 */
[----:B------:R-:W-:Y:S02]  /*0ee0*/  FSEL R51, RZ, 13, P1 ;  /* 0x41500000ff337808 */ /* 0x000fe40000800000 */
[----:B------:R-:W-:Y:S02]  /*0ef0*/  FSETP.GEU.AND P6, PT, R54, 1.175494350822287508e-38, PT ;  /* 0x008000003600780b */ /* 0x000fe40003fce000 */
[----:B-----5:R-:W-:Y:S02]  /*0f00*/  FSEL R35, R151, R62, !P5 ;  /* 0x0000003e97237208 */ /* 0x020fe40006800000 */
[----:B------:R-:W-:Y:S01]  /*0f10*/  FSETP.GEU.AND P5, PT, R52, 1.175494350822287508e-38, PT ;  /* 0x008000003400780b */ /* 0x000fe20003fae000 */
[----:B------:R0:W-:Y:S01]  /*0f20*/  MUFU.RCP R72, R10 ;  /* 0x0000000a00487308 */ /* 0x0001e20000001000 */
[----:B------:R-:W-:Y:S02]  /*0f30*/  FSEL R74, R32, R53, !P4 ;  /* 0x00000035204a7208 */ /* 0x000fe40006000000 */
[----:B------:R-:W-:-:S02]  /*0f40*/  FSEL R33, R33, R54, !P6 ;  /* 0x0000003621217208 */ /* 0x000fc40007000000 */
[----:B------:R-:W-:Y:S02]  /*0f50*/  FSEL R75, R49, R52, !P5 ;  /* 0x00000034314b7208 */ /* 0x000fe40006800000 */
[----:B------:R-:W-:Y:S01]  /*0f60*/  FSEL R32, R151, R62, !P6 ;  /* 0x0000003e97207208 */ /* 0x000fe20007000000 */
[C---:B0-----:R-:W-:Y:S01]  /*0f70*/  FMUL R10, R51.reuse, 16777216 ;  /* 0x4b800000330a7820 */ /* 0x041fe20000400000 */
[----:B------:R-:W-:Y:S02]  /*0f80*/  FSETP.GEU.AND P6, PT, R51, 1.175494350822287508e-38, PT ;  /* 0x008000003300780b */ /* 0x000fe40003fce000 */
[----:B------:R-:W-:Y:S02]  /*0f90*/  FSEL R49, RZ, 15, P1 ;  /* 0x41700000ff317808 */ /* 0x000fe40000800000 */
[----:B------:R-:W-:Y:S02]  /*0fa0*/  ISETP.LT.AND P0, PT, R12, 0x1010, !P0 ;  /* 0x000010100c00780c */ /* 0x000fe40004701270 */
[----:B------:R-:W-:Y:S01]  /*0fb0*/  FSEL R79, R10, R51, !P6 ;  /* 0x000000330a4f7208 */ /* 0x000fe20007000000 */
[----:B------:R-:W-:Y:S01]  /*0fc0*/  FMUL R82, R49, 16777216 ;  /* 0x4b80000031527820 */ /* 0x000fe20000400000 */
[----:B------:R-:W-:-:S02]  /*0fd0*/  FSEL R44, RZ, 16, P1 ;  /* 0x41800000ff2c7808 */ /* 0x000fc40000800000 */
[----:B------:R-:W-:Y:S02]  /*0fe0*/  FSEL R119, RZ, 1, !P0 ;  /* 0x3f800000ff777808 */ /* 0x000fe40004000000 */
[-C--:B------:R-:W-:Y:S02]  /*0ff0*/  FSEL R10, R151, R62.reuse, !P5 ;  /* 0x0000003e970a7208 */ /* 0x080fe40006800000 */
[----:B------:R-:W-:Y:S01]  /*1000*/  FSETP.GEU.AND P5, PT, R49, 1.175494350822287508e-38, PT ;  /* 0x008000003100780b */ /* 0x000fe20003fae000 */
[----:B------:R-:W-:Y:S01]  /*1010*/  FADD R45, R119, R44 ;  /* 0x0000002c772d7221 */ /* 0x000fe20000000000 */
[----:B------:R-:W-:Y:S02]  /*1020*/  FMUL R87, R44, 16777216 ;  /* 0x4b8000002c577820 */ /* 0x000fe40000400000 */
[----:B------:R-:W-:Y:S02]  /*1030*/  FSEL R86, R82, R49, !P5 ;  /* 0x0000003152567208 */ /* 0x000fe40006800000 */
[----:B------:R-:W-:Y:S01]  /*1040*/  FSEL R82, R151, R62, !P6 ;  /* 0x0000003e97527208 */ /* 0x000fe20007000000 */
[----:B------:R-:W-:Y:S01]  /*1050*/  FADD R43, R119, R45 ;  /* 0x0000002d772b7221 */ /* 0x000fe20000000000 */
[----:B------:R-:W-:-:S02]  /*1060*/  FSETP.GEU.AND P6, PT, R44, 1.175494350822287508e-38, PT ;  /* 0x008000002c00780b */ /* 0x000fc40003fce000 */
[----:B------:R-:W-:Y:S01]  /*1070*/  FSEL R50, RZ, 14, P1 ;  /* 0x41600000ff327808 */ /* 0x000fe20000800000 */
[----:B------:R0:W-:Y:S01]  /*1080*/  MUFU.RCP R73, R33 ;  /* 0x0000002100497308 */ /* 0x0001e20000001000 */
[----:B------:R-:W-:Y:S01]  /*1090*/  FSEL R87, R87, R44, !P6 ;  /* 0x0000002c57577208 */ /* 0x000fe20007000000 */
[----:B------:R-:W-:-:S06]  /*10a0*/  FADD R63, R119, R43 ;  /* 0x0000002b773f7221 */ /* 0x000fcc0000000000 */
[----:B------:R-:W5:Y:S01]  /*10b0*/  MUFU.RCP R70, R70 ;  /* 0x0000004600467308 */ /* 0x000f620000001000 */
[----:B0-----:R-:W-:Y:S02]  /*10c0*/  FSEL R33, R151, R62, !P4 ;  /* 0x0000003e97217208 */ /* 0x001fe40006000000 */
[----:B------:R-:W-:Y:S01]  /*10d0*/  FSETP.GEU.AND P4, PT, R50, 1.175494350822287508e-38, PT ;  /* 0x008000003200780b */ /* 0x000fe20003f8e000 */
[----:B------:R-:W-:-:S04]  /*10e0*/  FADD R64, R119, R63 ;  /* 0x0000003f77407221 */ /* 0x000fc80000000000 */
[----:B------:R-:W0:Y:S01]  /*10f0*/  MUFU.RCP R75, R75 ;  /* 0x0000004b004b7308 */ /* 0x000e220000001000 */
[----:B------:R-:W-:Y:S01]  /*1100*/  FSEL R100, R151, R62, !P4 ;  /* 0x0000003e97647208 */ /* 0x000fe20006000000 */
[----:B------:R-:W-:Y:S01]  /*1110*/  FMUL R120, R63, 16777216 ;  /* 0x4b8000003f787820 */ /* 0x000fe20000400000 */
[----:B-1----:R-:W-:-:S05]  /*1120*/  FMUL R65, R65, R66 ;  /* 0x0000004241417220 */ /* 0x002fca0000400000 */
[----:B------:R1:W-:Y:S01]  /*1130*/  MUFU.RCP R90, R87 ;  /* 0x00000057005a7308 */ /* 0x0003e20000001000 */
[----:B------:R-:W-:-:S07]  /*1140*/  FADD R66, R119, R64 ;  /* 0x0000004077427221 */ /* 0x000fce0000000000 */
[----:B------:R-:W3:Y:S01]  /*1150*/  MUFU.RCP R74, R74 ;  /* 0x0000004a004a7308 */ /* 0x000ee20000001000 */
[CC--:B-1----:R-:W-:Y:S02]  /*1160*/  FSEL R87, R151.reuse, R62.reuse, !P5 ;  /* 0x0000003e97577208 */ /* 0x0c2fe40006800000 */
[----:B------:R-:W-:Y:S02]  /*1170*/  FSEL R151, R151, R62, !P6 ;  /* 0x0000003e97977208 */ /* 0x000fe40007000000 */
[----:B------:R-:W-:Y:S01]  /*1180*/  FSETP.GEU.AND P6, PT, R63, 1.175494350822287508e-38, PT ;  /* 0x008000003f00780b */ /* 0x000fe20003fce000 */
[----:B----4-:R-:W-:Y:S01]  /*1190*/  FMUL R67, R67, R78 ;  /* 0x0000004e43437220 */ /* 0x010fe20000400000 */
[C---:B------:R-:W-:Y:S02]  /*11a0*/  FADD R78, R119.reuse, R66 ;  /* 0x00000042774e7221 */ /* 0x040fe40000000000 */
[----:B------:R-:W-:Y:S01]  /*11b0*/  FSEL R146, R120, R63, !P6 ;  /* 0x0000003f78927208 */ /* 0x000fe20007000000 */
[----:B------:R-:W-:Y:S01]  /*11c0*/  FMUL R120, R119, 16777216 ;  /* 0x4b80000077787820 */ /* 0x000fe20000400000 */
[----:B-----5:R-:W-:Y:S01]  /*11d0*/  FMUL R70, R70, R47 ;  /* 0x0000002f46467220 */ /* 0x020fe20000400000 */
[----:B------:R-:W-:Y:S01]  /*11e0*/  FMUL R47, R78, 16777216 ;  /* 0x4b8000004e2f7820 */ /* 0x000fe20000400000 */
[----:B------:R1:W-:Y:S01]  /*11f0*/  MUFU.RCP R95, R146 ;  /* 0x00000092005f7308 */ /* 0x0003e20000001000 */
[----:B0-----:R-:W-:Y:S01]  /*1200*/  FMUL R75, R75, R10 ;  /* 0x0000000a4b4b7220 */ /* 0x001fe20000400000 */
[----:B------:R-:W-:Y:S01]  /*1210*/  IMAD.IADD R10, R5, 0x1, R132 ;  /* 0x00000001050a7824 */ /* 0x000fe200078e0284 */
[----:B------:R-:W-:Y:S01]  /*1220*/  FMUL R125, R98, R125 ;  /* 0x0000007d627d7220 */ /* 0x000fe20000400000 */
[----:B------:R-:W-:Y:S01]  /*1230*/  FMUL R71, R71, R34 ;  /* 0x0000002247477220 */ /* 0x000fe20000400000 */
[----:B------:R-:W-:Y:S01]  /*1240*/  FMUL R72, R72, R35 ;  /* 0x0000002348487220 */ /* 0x000fe20000400000 */
[----:B-1----:R-:W-:-:S02]  /*1250*/  FSEL R146, R120, R119, !P6 ;  /* 0x0000007778927208 */ /* 0x002fc40007000000 */
[----:B------:R-:W-:Y:S01]  /*1260*/  FSETP.GEU.AND P6, PT, R78, 1.175494350822287508e-38, PT ;  /* 0x008000004e00780b */ /* 0x000fe20003fce000 */
[----:B------:R-:W-:Y:S01]  /*1270*/  FMUL R73, R73, R32 ;  /* 0x0000002049497220 */ /* 0x000fe20000400000 */
[----:B---3--:R-:W-:Y:S01]  /*1280*/  FMUL R74, R74, R33 ;  /* 0x000000214a4a7220 */ /* 0x008fe20000400000 */
[----:B------:R-:W-:Y:S01]  /*1290*/  FMUL R69, R69, R46 ;  /* 0x0000002e45457220 */ /* 0x000fe20000400000 */
[----:B------:R-:W-:Y:S01]  /*12a0*/  CS2R R32, SRZ ;  /* 0x0000000000207805 */ /* 0x000fe2000001ff00 */
[----:B------:R-:W-:Y:S01]  /*12b0*/  CS2R R34, SRZ ;  /* 0x0000000000227805 */ /* 0x000fe2000001ff00 */
[----:B------:R-:W-:Y:S01]  /*12c0*/  FSEL R98, R47, R78, !P6 ;  /* 0x0000004e2f627208 */ /* 0x000fe20007000000 */
[----:B------:R-:W-:-:S05]  /*12d0*/  IMAD.WIDE R46, R10, R9, c[0x0][0x160] ;  /* 0x000058000a2e7625 */ /* 0x000fca00078e0209 */
[----:B------:R-:W3:Y:S01]  /*12e0*/  @P2 LDG.E.EL.128 R32, [R46.64] ;  /* 0x000000042e202981 */ /* 0x000ee2000c2e1d00 */
[----:B------:R-:W-:Y:S01]  /*12f0*/  FMUL R83, R50, 16777216 ;  /* 0x4b80000032537820 */ /* 0x000fe20000400000 */
[C---:B------:R-:W-:Y:S01]  /*1300*/  FMUL R142, R43.reuse, 16777216 ;  /* 0x4b8000002b8e7820 */ /* 0x040fe20000400000 */
[----:B------:R-:W-:Y:S01]  /*1310*/  FSETP.GEU.AND P5, PT, R43, 1.175494350822287508e-38, PT ;  /* 0x008000002b00780b */ /* 0x000fe20003fae000 */
[----:B------:R-:W0:Y:S02]  /*1320*/  MUFU.RCP R79, R79 ;  /* 0x0000004f004f7308 */ /* 0x000e240000001000 */
[----:B------:R-:W-:Y:S01]  /*1330*/  FSEL R83, R83, R50, !P4 ;  /* 0x0000003253537208 */ /* 0x000fe20006000000 */
[----:B------:R-:W-:Y:S01]  /*1340*/  FMUL R126, R105, R126 ;  /* 0x0000007e697e7220 */ /* 0x000fe20000400000 */
[----:B------:R-:W-:Y:S01]  /*1350*/  FSEL R142, R142, R43, !P5 ;  /* 0x0000002b8e8e7208 */ /* 0x000fe20006800000 */
[----:B------:R-:W-:Y:S01]  /*1360*/  FMUL R68, R68, R97 ;  /* 0x0000006144447220 */ /* 0x000fe20000400000 */
[----:B------:R-:W-:Y:S01]  /*1370*/  FSEL R105, R120, R119, !P5 ;  /* 0x0000007778697208 */ /* 0x000fe20006800000 */
[C---:B------:R-:W-:Y:S01]  /*1380*/  FMUL R97, R66.reuse, 16777216 ;  /* 0x4b80000042617820 */ /* 0x040fe20000400000 */
[----:B------:R-:W1:Y:S01]  /*1390*/  MUFU.RCP R86, R86 ;  /* 0x0000005600567308 */ /* 0x000e620000001000 */
[----:B------:R-:W-:Y:S01]  /*13a0*/  FMUL R7, R7, R94 ;  /* 0x0000005e07077220 */ /* 0x000fe20000400000 */
[----:B------:R-:W-:Y:S01]  /*13b0*/  FSETP.GEU.AND P5, PT, R66, 1.175494350822287508e-38, PT ;  /* 0x008000004200780b */ /* 0x000fe20003fae000 */
[----:B------:R-:W-:-:S05]  /*13c0*/  FMUL R152, R45, 16777216 ;  /* 0x4b8000002d987820 */ /* 0x000fca0000400000 */
[----:B------:R-:W4:Y:S01]  /*13d0*/  MUFU.RCP R94, R142 ;  /* 0x0000008e005e7308 */ /* 0x000f220000001000 */
[----:B------:R-:W-:Y:S02]  /*13e0*/  FSEL R97, R97, R66, !P5 ;  /* 0x0000004261617208 */ /* 0x000fe40006800000 */
[----:B------:R-:W-:-:S05]  /*13f0*/  FSETP.GEU.AND P4, PT, R45, 1.175494350822287508e-38, PT ;  /* 0x008000002d00780b */ /* 0x000fca0003f8e000 */
[----:B------:R-:W5:Y:S01]  /*1400*/  MUFU.RCP R83, R83 ;  /* 0x0000005300537308 */ /* 0x000f620000001000 */
[----:B0-----:R-:W-:Y:S01]  /*1410*/  FMUL R79, R79, R82 ;  /* 0x000000524f4f7220 */ /* 0x001fe20000400000 */
[----:B------:R-:W-:-:S06]  /*1420*/  FSEL R91, R152, R45, !P4 ;  /* 0x0000002d985b7208 */ /* 0x000fcc0006000000 */
[----:B------:R-:W0:Y:S01]  /*1430*/  MUFU.RCP R149, R149 ;  /* 0x0000009500957308 */ /* 0x000e220000001000 */
[----:B------:R-:W-:Y:S01]  /*1440*/  FMUL R80, R147, R80 ;  /* 0x0000005093507220 */ /* 0x000fe20000400000 */
[----:B------:R-:W-:Y:S01]  /*1450*/  FADD R82, R119, R78 ;  /* 0x0000004e77527221 */ /* 0x000fe20000000000 */
[----:B------:R-:W-:-:S05]  /*1460*/  FSEL R152, R120, R119, !P4 ;  /* 0x0000007778987208 */ /* 0x000fca0006000000 */
[----:B------:R-:W0:Y:S01]  /*1470*/  MUFU.RCP R106, R106 ;  /* 0x0000006a006a7308 */ /* 0x000e220000001000 */
[C---:B------:R-:W-:Y:S01]  /*1480*/  FMUL R147, R64.reuse, 16777216 ;  /* 0x4b80000040937820 */ /* 0x040fe20000400000 */
[----:B------:R-:W-:Y:S01]  /*1490*/  FSETP.GEU.AND P4, PT, R64, 1.175494350822287508e-38, PT ;  /* 0x008000004000780b */ /* 0x000fe20003f8e000 */
[----:B-1----:R-:W-:-:S05]  /*14a0*/  FMUL R86, R86, R87 ;  /* 0x0000005756567220 */ /* 0x002fca0000400000 */
[----:B------:R-:W1:Y:S01]  /*14b0*/  MUFU.RCP R97, R97 ;  /* 0x0000006100617308 */ /* 0x000e620000001000 */
[----:B------:R-:W-:Y:S01]  /*14c0*/  FADD R87, R119, R82 ;  /* 0x0000005277577221 */ /* 0x000fe20000000000 */
[----:B------:R-:W-:-:S06]  /*14d0*/  FSEL R147, R147, R64, !P4 ;  /* 0x0000004093937208 */ /* 0x000fcc0006000000 */
[----:B------:R-:W1:Y:S01]  /*14e0*/  MUFU.RCP R145, R145 ;  /* 0x0000009100917308 */ /* 0x000e620000001000 */
[----:B----4-:R-:W-:Y:S01]  /*14f0*/  FMUL R94, R94, R105 ;  /* 0x000000695e5e7220 */ /* 0x010fe20000400000 */
[----:B-----5:R-:W-:Y:S01]  /*1500*/  FMUL R83, R83, R100 ;  /* 0x0000006453537220 */ /* 0x020fe20000400000 */
[----:B------:R-:W-:Y:S01]  /*1510*/  FADD R105, R128, R103 ;  /* 0x0000006780697221 */ /* 0x000fe20000000000 */
[----:B------:R-:W-:Y:S01]  /*1520*/  FSEL R142, R120, R119, !P5 ;  /* 0x00000077788e7208 */ /* 0x000fe20006800000 */
[C---:B------:R-:W-:Y:S01]  /*1530*/  FMUL R100, R87.reuse, 16777216 ;  /* 0x4b80000057647820 */ /* 0x040fe20000400000 */
[----:B------:R-:W-:Y:S01]  /*1540*/  FMUL R127, R96, R127 ;  /* 0x0000007f607f7220 */ /* 0x000fe20000400000 */
[----:B------:R-:W-:Y:S01]  /*1550*/  FSETP.GEU.AND P5, PT, R87, 1.175494350822287508e-38, PT ;  /* 0x008000005700780b */ /* 0x000fe20003fae000 */
[----:B------:R-:W4:Y:S01]  /*1560*/  MUFU.RCP R109, R109 ;  /* 0x0000006d006d7308 */ /* 0x000f220000001000 */
[----:B------:R-:W-:Y:S01]  /*1570*/  FMUL R104, R104, R99 ;  /* 0x0000006368687220 */ /* 0x000fe20000400000 */
[----:B0-----:R-:W-:Y:S01]  /*1580*/  FMUL R122, R149, R122 ;  /* 0x0000007a957a7220 */ /* 0x001fe20000400000 */
[----:B------:R-:W-:Y:S01]  /*1590*/  FMUL R95, R95, R146 ;  /* 0x000000925f5f7220 */ /* 0x000fe20000400000 */
[----:B------:R-:W-:Y:S01]  /*15a0*/  FMUL R99, R82, 16777216 ;  /* 0x4b80000052637820 */ /* 0x000fe20000400000 */
[----:B------:R-:W-:Y:S01]  /*15b0*/  FSEL R149, R120, R119, !P6 ;  /* 0x0000007778957208 */ /* 0x000fe20007000000 */
[----:B------:R-:W-:-:S02]  /*15c0*/  FMUL R146, R105, 16777216 ;  /* 0x4b80000069927820 */ /* 0x000fc40000400000 */
[----:B------:R0:W-:Y:S01]  /*15d0*/  MUFU.RCP R96, R147 ;  /* 0x0000009300607308 */ /* 0x0001e20000001000 */
[----:B------:R-:W-:Y:S01]  /*15e0*/  FMUL R113, R106, R113 ;  /* 0x000000716a717220 */ /* 0x000fe20000400000 */
[----:B------:R-:W-:Y:S01]  /*15f0*/  FSETP.GEU.AND P6, PT, R105, 1.175494350822287508e-38, PT ;  /* 0x008000006900780b */ /* 0x000fe20003fce000 */
[----:B------:R-:W-:Y:S01]  /*1600*/  FADD R106, R128, R105 ;  /* 0x00000069806a7221 */ /* 0x000fe20000000000 */
[----:B------:R-:W-:Y:S01]  /*1610*/  FSEL R100, R100, R87, !P5 ;  /* 0x0000005764647208 */ /* 0x000fe20006800000 */
[----:B-1----:R-:W-:Y:S01]  /*1620*/  FMUL R97, R97, R142 ;  /* 0x0000008e61617220 */ /* 0x002fe20000400000 */
[----:B0-----:R-:W-:Y:S02]  /*1630*/  FSEL R147, R120, R119, !P4 ;  /* 0x0000007778937208 */ /* 0x001fe40006000000 */
[----:B------:R-:W0:Y:S01]  /*1640*/  MUFU.RCP R143, R143 ;  /* 0x0000008f008f7308 */ /* 0x000e220000001000 */
[----:B------:R-:W-:Y:S01]  /*1650*/  FSETP.GEU.AND P4, PT, R82, 1.175494350822287508e-38, PT ;  /* 0x008000005200780b */ /* 0x000fe20003f8e000 */
[----:B------:R-:W-:Y:S01]  /*1660*/  FMUL R114, R145, R114 ;  /* 0x0000007291727220 */ /* 0x000fe20000400000 */
[----:B------:R-:W-:Y:S01]  /*1670*/  FSEL R142, R146, R105, !P6 ;  /* 0x00000069928e7208 */ /* 0x000fe20007000000 */
[----:B------:R-:W-:Y:S01]  /*1680*/  FMUL R145, R106, 16777216 ;  /* 0x4b8000006a917820 */ /* 0x000fe20000400000 */
[----:B------:R-:W-:-:S02]  /*1690*/  FSEL R99, R99, R82, !P4 ;  /* 0x0000005263637208 */ /* 0x000fc40006000000 */
[----:B------:R-:W-:Y:S01]  /*16a0*/  FSEL R146, R120, R119, !P4 ;  /* 0x0000007778927208 */ /* 0x000fe20006000000 */
[----:B------:R-:W1:Y:S01]  /*16b0*/  MUFU.RCP R110, R110 ;  /* 0x0000006e006e7308 */ /* 0x000e620000001000 */
[----:B------:R-:W-:Y:S01]  /*16c0*/  FSETP.GEU.AND P4, PT, R106, 1.175494350822287508e-38, PT ;  /* 0x008000006a00780b */ /* 0x000fe20003f8e000 */
[----:B----4-:R-:W-:-:S03]  /*16d0*/  FMUL R92, R109, R92 ;  /* 0x0000005c6d5c7220 */ /* 0x010fc60000400000 */
[----:B------:R-:W-:-:S03]  /*16e0*/  FSEL R145, R145, R106, !P4 ;  /* 0x0000006a91917208 */ /* 0x000fc60006000000 */
[----:B------:R-:W4:Y:S01]  /*16f0*/  MUFU.RCP R100, R100 ;  /* 0x0000006400647308 */ /* 0x000f220000001000 */
[----:B------:R-:W-:-:S07]  /*1700*/  PRMT R109, R16, 0x7632, R109 ;  /* 0x00007632106d7816 */ /* 0x000fce000000006d */
[----:B------:R-:W5:Y:S01]  /*1710*/  MUFU.RCP R99, R99 ;  /* 0x0000006300637308 */ /* 0x000f620000001000 */
[----:B0-----:R-:W-:Y:S01]  /*1720*/  FMUL R116, R143, R116 ;  /* 0x000000748f747220 */ /* 0x001fe20000400000 */
[----:B------:R-:W-:Y:S01]  /*1730*/  FSEL R143, R120, R119, !P5 ;  /* 0x00000077788f7208 */ /* 0x000fe20006800000 */
[----:B------:R-:W-:Y:S02]  /*1740*/  IMAD.U32 R16, R16, 0x10000, RZ ;  /* 0x0001000010107824 */ /* 0x000fe400078e00ff */
[----:B------:R-:W-:-:S03]  /*1750*/  IMAD.U32 R109, R109, 0x10000, RZ ;  /* 0x000100006d6d7824 */ /* 0x000fc600078e00ff */
[----:B------:R-:W0:Y:S01]  /*1760*/  MUFU.RCP R145, R145 ;  /* 0x0000009100917308 */ /* 0x000e220000001000 */
[----:B-1----:R-:W-:Y:S01]  /*1770*/  FMUL R115, R110, R115 ;  /* 0x000000736e737220 */ /* 0x002fe20000400000 */
[----:B----4-:R-:W-:Y:S01]  /*1780*/  FMUL R100, R100, R143 ;  /* 0x0000008f64647220 */ /* 0x010fe20000400000 */
[----:B------:R-:W-:Y:S02]  /*1790*/  FSETP.NEU.AND P5, PT, R76, RZ, PT ;  /* 0x000000ff4c00720b */ /* 0x000fe40003fad000 */
[----:B------:R-:W-:Y:S02]  /*17a0*/  FSEL R143, R16, RZ, !P3 ;  /* 0x000000ff108f7208 */ /* 0x000fe40005800000 */
[----:B------:R-:W-:Y:S01]  /*17b0*/  FSEL R110, R109, RZ, !P3 ;  /* 0x000000ff6d6e7208 */ /* 0x000fe20005800000 */
[----:B-----5:R-:W-:Y:S01]  /*17c0*/  FMUL R99, R99, R146 ;  /* 0x0000009263637220 */ /* 0x020fe20000400000 */
[----:B------:R-:W-:Y:S01]  /*17d0*/  FMUL R96, R96, R147 ;  /* 0x0000009360607220 */ /* 0x000fe20000400000 */
[----:B------:R-:W-:Y:S01]  /*17e0*/  FSEL R146, R81, R128, !P4 ;  /* 0x0000008051927208 */ /* 0x000fe20006000000 */
[----:B------:R-:W-:Y:S01]  /*17f0*/  IMAD.U32 R16, R17, 0x10000, RZ ;  /* 0x0001000011107824 */ /* 0x000fe200078e00ff */
[----:B------:R1:W-:Y:S01]  /*1800*/  MUFU.RCP R147, R144 ;  /* 0x0000009000937308 */ /* 0x0003e20000001000 */
[----:B------:R-:W-:-:S02]  /*1810*/  FSEL R4, R4, RZ, P5 ;  /* 0x000000ff04047208 */ /* 0x000fc40002800000 */
[----:B------:R-:W-:Y:S02]  /*1820*/  PRMT R17, R17, 0x7632, R17 ;  /* 0x0000763211117816 */ /* 0x000fe40000000011 */
[----:B------:R-:W-:Y:S01]  /*1830*/  FSEL R16, R16, RZ, !P3 ;  /* 0x000000ff10107208 */ /* 0x000fe20005800000 */
[----:B-1----:R-:W-:Y:S01]  /*1840*/  FADD R144, -R143, R110 ;  /* 0x0000006e8f907221 */ /* 0x002fe20000000100 */
[----:B0-----:R-:W-:Y:S01]  /*1850*/  FMUL R110, R145, R146 ;  /* 0x00000092916e7220 */ /* 0x001fe20000400000 */
[----:B------:R-:W-:Y:S02]  /*1860*/  FSETP.NEU.AND P4, PT, R25, RZ, PT ;  /* 0x000000ff1900720b */ /* 0x000fe40003f8d000 */
[C---:B------:R-:W-:Y:S01]  /*1870*/  FMUL R145, R144.reuse, R144 ;  /* 0x0000009090917220 */ /* 0x040fe20000400000 */
[----:B------:R-:W-:Y:S01]  /*1880*/  FFMA R143, R144, R4, R143 ;  /* 0x00000004908f7223 */ /* 0x000fe2000000008f */
[----:B------:R-:W-:Y:S02]  /*1890*/  IMAD.U32 R17, R17, 0x10000, RZ ;  /* 0x0001000011117824 */ /* 0x000fe400078e00ff */
[----:B------:R-:W-:Y:S01]  /*18a0*/  FMUL R145, R24, R145 ;  /* 0x0000009118917220 */ /* 0x000fe20000400000 */
[----:B------:R-:W-:Y:S01]  /*18b0*/  FADD R16, R16, -R143 ;  /* 0x8000008f10107221 */ /* 0x000fe20000000000 */
[----:B------:R-:W-:-:S02]  /*18c0*/  FSEL R24, R77, RZ, P4 ;  /* 0x000000ff4d187208 */ /* 0x000fc40002000000 */
[----:B------:R-:W-:Y:S01]  /*18d0*/  FSETP.NEU.AND P4, PT, R27, RZ, PT ;  /* 0x000000ff1b00720b */ /* 0x000fe20003f8d000 */
[C---:B------:R-:W-:Y:S01]  /*18e0*/  FMUL R77, R16.reuse, R16 ;  /* 0x00000010104d7220 */ /* 0x040fe20000400000 */
[----:B------:R-:W-:Y:S01]  /*18f0*/  FSEL R17, R17, RZ, !P3 ;  /* 0x000000ff11117208 */ /* 0x000fe20005800000 */
[----:B------:R-:W-:Y:S01]  /*1900*/  FFMA R16, R16, R24, R143 ;  /* 0x0000001810107223 */ /* 0x000fe2000000008f */
[----:B------:R-:W-:Y:S01]  /*1910*/  FFMA R145, R4, R145, RZ ;  /* 0x0000009104917223 */ /* 0x000fe200000000ff */
[----:B------:R-:W-:Y:S01]  /*1920*/  FMUL R77, R76, R77 ;  /* 0x0000004d4c4d7220 */ /* 0x000fe20000400000 */
[C---:B------:R-:W-:Y:S01]  /*1930*/  IMAD.U32 R4, R18.reuse, 0x10000, RZ ;  /* 0x0001000012047824 */ /* 0x040fe200078e00ff */
[----:B------:R-:W-:Y:S01]  /*1940*/  FSEL R76, R139, RZ, P4 ;  /* 0x000000ff8b4c7208 */ /* 0x000fe20002000000 */
[----:B------:R-:W-:Y:S01]  /*1950*/  FADD R17, R17, -R16 ;  /* 0x8000001011117221 */ /* 0x000fe20000000000 */
[----:B------:R-:W-:Y:S02]  /*1960*/  PRMT R18, R18, 0x7632, R18 ;  /* 0x0000763212127816 */ /* 0x000fe40000000012 */
[----:B------:R-:W-:Y:S01]  /*1970*/  FSETP.NEU.AND P4, PT, R26, RZ, PT ;  /* 0x000000ff1a00720b */ /* 0x000fe20003f8d000 */
[C---:B------:R-:W-:Y:S01]  /*1980*/  FFMA R139, R17.reuse, R76, R16 ;  /* 0x0000004c118b7223 */ /* 0x040fe20000000010 */
[----:B------:R-:W-:Y:S01]  /*1990*/  FSEL R4, R4, RZ, !P3 ;  /* 0x000000ff04047208 */ /* 0x000fe20005800000 */
[----:B------:R-:W-:Y:S01]  /*19a0*/  IMAD.U32 R18, R18, 0x10000, RZ ;  /* 0x0001000012127824 */ /* 0x000fe200078e00ff */
[----:B------:R-:W-:Y:S01]  /*19b0*/  FSEL R140, R140, RZ, P4 ;  /* 0x000000ff8c8c7208 */ /* 0x000fe20002000000 */
[----:B------:R-:W-:-:S02]  /*19c0*/  FMUL R16, R17, R17 ;  /* 0x0000001111107220 */ /* 0x000fc40000400000 */
[----:B------:R-:W-:Y:S01]  /*19d0*/  FADD R4, R4, -R139 ;  /* 0x8000008b04047221 */ /* 0x000fe20000000000 */
[----:B------:R-:W-:Y:S01]  /*19e0*/  FSEL R18, R18, RZ, !P3 ;  /* 0x000000ff12127208 */ /* 0x000fe20005800000 */
[----:B------:R-:W0:Y:S01]  /*19f0*/  MUFU.RCP R142, R142 ;  /* 0x0000008e008e7308 */ /* 0x000e220000001000 */
[----:B------:R-:W-:Y:S01]  /*1a00*/  FFMA R77, R24, R77, R145 ;  /* 0x0000004d184d7223 */ /* 0x000fe20000000091 */
[C---:B------:R-:W-:Y:S01]  /*1a10*/  FFMA R139, R4.reuse, R140, R139 ;  /* 0x0000008c048b7223 */ /* 0x040fe2000000008b */
[----:B------:R-:W-:Y:S01]  /*1a20*/  FMUL R16, R25, R16 ;  /* 0x0000001019107220 */ /* 0x000fe20000400000 */
[----:B------:R-:W-:Y:S01]  /*1a30*/  FMUL R4, R4, R4 ;  /* 0x0000000404047220 */ /* 0x000fe20000400000 */
[----:B------:R-:W-:Y:S01]  /*1a40*/  FSETP.NEU.AND P4, PT, R137, RZ, PT ;  /* 0x000000ff8900720b */ /* 0x000fe20003f8d000 */
[----:B------:R-:W-:Y:S01]  /*1a50*/  FADD R18, R18, -R139 ;  /* 0x8000008b12127221 */ /* 0x000fe20000000000 */
[----:B------:R-:W-:Y:S01]  /*1a60*/  FFMA R77, R76, R16, R77 ;  /* 0x000000104c4d7223 */ /* 0x000fe2000000004d */
[----:B------:R-:W-:Y:S01]  /*1a70*/  FMUL R4, R27, R4 ;  /* 0x000000041b047220 */ /* 0x000fe20000400000 */
[----:B------:R-:W-:-:S02]  /*1a80*/  LOP3.LUT R143, R133, 0x808, RZ, 0xfc, !PT ;  /* 0x00000808858f7812 */ /* 0x000fc400078efcff */
[----:B------:R-:W-:Y:S01]  /*1a90*/  FSEL R17, R141, RZ, P4 ;  /* 0x000000ff8d117208 */ /* 0x000fe20002000000 */
[----:B------:R-:W-:Y:S01]  /*1aa0*/  FMUL R25, R18, R18 ;  /* 0x0000001212197220 */ /* 0x000fe20000400000 */
[----:B------:R-:W-:Y:S01]  /*1ab0*/  FFMA R140, R140, R4, R77 ;  /* 0x000000048c8c7223 */ /* 0x000fe2000000004d */
[----:B------:R-:W-:Y:S01]  /*1ac0*/  PRMT R16, R19, 0x7632, R16 ;  /* 0x0000763213107816 */ /* 0x000fe20000000010 */
[----:B------:R-:W-:Y:S01]  /*1ad0*/  IMAD.IADD R4, R143, 0x1, R132 ;  /* 0x000000018f047824 */ /* 0x000fe200078e0284 */
[----:B------:R-:W-:Y:S01]  /*1ae0*/  FFMA R18, R18, R17, R139 ;  /* 0x0000001112127223 */ /* 0x000fe2000000008b */
[----:B------:R-:W-:Y:S01]  /*1af0*/  IMAD.U32 R19, R19, 0x10000, RZ ;  /* 0x0001000013137824 */ /* 0x000fe200078e00ff */
[----:B------:R-:W-:Y:S01]  /*1b00*/  FSEL R109, R81, R128, !P6 ;  /* 0x00000080516d7208 */ /* 0x000fe20007000000 */
[----:B------:R-:W-:Y:S01]  /*1b10*/  FMUL R139, R26, R25 ;  /* 0x000000191a8b7220 */ /* 0x000fe20000400000 */
[----:B------:R-:W-:Y:S01]  /*1b20*/  FADD R141, R128, R106 ;  /* 0x0000006a808d7221 */ /* 0x000fe20000000000 */
[----:B------:R-:W-:Y:S01]  /*1b30*/  CS2R R24, SRZ ;  /* 0x0000000000187805 */ /* 0x000fe2000001ff00 */
[----:B------:R-:W-:Y:S01]  /*1b40*/  CS2R R26, SRZ ;  /* 0x00000000001a7805 */ /* 0x000fe2000001ff00 */
[----:B------:R-:W-:Y:S01]  /*1b50*/  IMAD.WIDE R76, R4, R9, c[0x0][0x160] ;  /* 0x00005800044c7625 */ /* 0x000fe200078e0209 */
[----:B------:R-:W-:Y:S01]  /*1b60*/  FSETP.NEU.AND P4, PT, R134, RZ, PT ;  /* 0x000000ff8600720b */ /* 0x000fe20003f8d000 */
[----:B0-----:R-:W-:Y:S01]  /*1b70*/  FMUL R109, R142, R109 ;  /* 0x0000006d8e6d7220 */ /* 0x001fe20000400000 */
[----:B------:R-:W-:Y:S01]  /*1b80*/  FSEL R19, R19, RZ, !P3 ;  /* 0x000000ff13137208 */ /* 0x000fe20005800000 */
[----:B------:R-:W-:Y:S01]  /*1b90*/  FFMA R140, R17, R139, R140 ;  /* 0x0000008b118c7223 */ /* 0x000fe2000000008c */
[C---:B------:R-:W-:Y:S01]  /*1ba0*/  FMUL R142, R141.reuse, 16777216 ;  /* 0x4b8000008d8e7820 */ /* 0x040fe20000400000 */
[----:B------:R-:W-:Y:S01]  /*1bb0*/  FADD R139, R128, R141 ;  /* 0x0000008d808b7221 */ /* 0x000fe20000000000 */
[----:B------:R-:W-:Y:S01]  /*1bc0*/  FSETP.GEU.AND P5, PT, R141, 1.175494350822287508e-38, PT ;  /* 0x008000008d00780b */ /* 0x000fe20003fae000 */
[----:B------:R-:W4:Y:S01]  /*1bd0*/  @P2 LDG.E.EL.128 R24, [R76.64] ;  /* 0x000000044c182981 */ /* 0x000f22000c2e1d00 */
[----:B------:R-:W-:Y:S01]  /*1be0*/  IMAD.U32 R16, R16, 0x10000, RZ ;  /* 0x0001000010107824 */ /* 0x000fe200078e00ff */
[----:B------:R-:W-:Y:S01]  /*1bf0*/  FSEL R17, R135, RZ, P4 ;  /* 0x000000ff87117208 */ /* 0x000fe20002000000 */
[----:B------:R-:W-:Y:S01]  /*1c00*/  FADD R19, R19, -R18 ;  /* 0x8000001213137221 */ /* 0x000fe20000000000 */
[----:B------:R-:W-:Y:S01]  /*1c10*/  FMUL R144, R139, 16777216 ;  /* 0x4b8000008b907820 */ /* 0x000fe20000400000 */
[----:B------:R-:W-:-:S02]  /*1c20*/  FSEL R142, R142, R141, !P5 ;  /* 0x0000008d8e8e7208 */ /* 0x000fc40006800000 */
[----:B------:R-:W-:Y:S02]  /*1c30*/  FSETP.GEU.AND P4, PT, R139, 1.175494350822287508e-38, PT ;  /* 0x008000008b00780b */ /* 0x000fe40003f8e000 */
[----:B------:R-:W-:Y:S01]  /*1c40*/  FSEL R135, R81, R128, !P5 ;  /* 0x0000008051877208 */ /* 0x000fe20006800000 */
[----:B------:R-:W-:Y:S01]  /*1c50*/  FFMA R145, R19, R17, R18 ;  /* 0x0000001113917223 */ /* 0x000fe20000000012 */
[----:B------:R-:W-:Y:S02]  /*1c60*/  FSETP.NEU.AND P5, PT, R131, RZ, PT ;  /* 0x000000ff8300720b */ /* 0x000fe40003fad000 */
[----:B------:R-:W-:Y:S01]  /*1c70*/  FSEL R16, R16, RZ, !P3 ;  /* 0x000000ff10107208 */ /* 0x000fe20005800000 */
[----:B------:R-:W-:Y:S01]  /*1c80*/  FMUL R18, R19, R19 ;  /* 0x0000001313127220 */ /* 0x000fe20000400000 */
[----:B------:R-:W-:Y:S02]  /*1c90*/  FSEL R144, R144, R139, !P4 ;  /* 0x0000008b90907208 */ /* 0x000fe40006000000 */
[----:B------:R-:W-:Y:S01]  /*1ca0*/  FSEL R19, R138, RZ, P5 ;  /* 0x000000ff8a137208 */ /* 0x000fe20002800000 */
[--C-:B------:R-:W-:Y:S01]  /*1cb0*/  FADD R138, R16, -R145.reuse ;  /* 0x80000091108a7221 */ /* 0x100fe20000000000 */
[----:B------:R-:W-:Y:S01]  /*1cc0*/  FMUL R18, R137, R18 ;  /* 0x0000001289127220 */ /* 0x000fe20000400000 */
[----:B--2---:R-:W-:Y:S01]  /*1cd0*/  IMAD.U32 R16, R28, 0x10000, RZ ;  /* 0x000100001c107824 */ /* 0x004fe200078e00ff */
[----:B------:R-:W0:Y:S02]  /*1ce0*/  MUFU.RCP R144, R144 ;  /* 0x0000009000907308 */ /* 0x000e240000001000 */
[----:B------:R-:W-:Y:S01]  /*1cf0*/  FFMA R18, R17, R18, R140 ;  /* 0x0000001211127223 */ /* 0x000fe2000000008c */
[----:B------:R-:W-:Y:S01]  /*1d00*/  FMUL R17, R138, R138 ;  /* 0x0000008a8a117220 */ /* 0x000fe20000400000 */
[----:B------:R-:W-:Y:S01]  /*1d10*/  FSEL R16, R16, RZ, !P3 ;  /* 0x000000ff10107208 */ /* 0x000fe20005800000 */
[----:B------:R-:W-:Y:S01]  /*1d20*/  FFMA R145, R138, R19, R145 ;  /* 0x000000138a917223 */ /* 0x000fe20000000091 */
[----:B------:R-:W-:Y:S01]  /*1d30*/  PRMT R28, R28, 0x7632, R28 ;  /* 0x000076321c1c7816 */ /* 0x000fe2000000001c */
[----:B------:R-:W-:Y:S01]  /*1d40*/  FMUL R17, R134, R17 ;  /* 0x0000001186117220 */ /* 0x000fe20000400000 */
[----:B------:R-:W-:Y:S01]  /*1d50*/  FSETP.NEU.AND P5, PT, R130, RZ, PT ;  /* 0x000000ff8200720b */ /* 0x000fe20003fad000 */
[----:B------:R-:W-:-:S02]  /*1d60*/  FADD R16, R16, -R145 ;  /* 0x8000009110107221 */ /* 0x000fc40000000000 */
[----:B------:R-:W-:Y:S01]  /*1d70*/  IMAD.U32 R28, R28, 0x10000, RZ ;  /* 0x000100001c1c7824 */ /* 0x000fe200078e00ff */
[----:B------:R-:W-:Y:S01]  /*1d80*/  FSEL R7, R7, RZ, P5 ;  /* 0x000000ff07077208 */ /* 0x000fe20002800000 */
[----:B------:R-:W-:Y:S01]  /*1d90*/  FFMA R17, R19, R17, R18 ;  /* 0x0000001113117223 */ /* 0x000fe20000000012 */
[----:B------:R-:W-:Y:S01]  /*1da0*/  FSEL R137, R81, R128, !P4 ;  /* 0x0000008051897208 */ /* 0x000fe20006000000 */
[----:B------:R-:W-:Y:S01]  /*1db0*/  FMUL R18, R16, R16 ;  /* 0x0000001010127220 */ /* 0x000fe20000400000 */
[----:B------:R-:W-:Y:S01]  /*1dc0*/  FSEL R28, R28, RZ, !P3 ;  /* 0x000000ff1c1c7208 */ /* 0x000fe20005800000 */
[----:B------:R-:W-:Y:S01]  /*1dd0*/  FFMA R19, R16, R7, R145 ;  /* 0x0000000710137223 */ /* 0x000fe20000000091 */
[----:B------:R-:W-:Y:S01]  /*1de0*/  FSETP.NEU.AND P4, PT, R22, RZ, PT ;  /* 0x000000ff1600720b */ /* 0x000fe20003f8d000 */
[----:B------:R-:W-:Y:S01]  /*1df0*/  FMUL R18, R131, R18 ;  /* 0x0000001283127220 */ /* 0x000fe20000400000 */
[----:B------:R-:W-:Y:S01]  /*1e00*/  FADD R16, RZ, R17 ;  /* 0x00000011ff107221 */ /* 0x000fe20000000000 */
[----:B0-----:R-:W-:Y:S01]  /*1e10*/  FMUL R134, R144, R137 ;  /* 0x0000008990867220 */ /* 0x001fe20000400000 */
[----:B------:R-:W-:Y:S01]  /*1e20*/  FADD R137, R128, R139 ;  /* 0x0000008b80897221 */ /* 0x000fe20000000000 */
[----:B------:R-:W-:Y:S01]  /*1e30*/  FADD R138, R28, -R19 ;  /* 0x800000131c8a7221 */ /* 0x000fe20000000000 */
[----:B------:R-:W-:Y:S01]  /*1e40*/  FSEL R129, R129, RZ, P4 ;  /* 0x000000ff81817208 */ /* 0x000fe20002000000 */
[----:B------:R-:W-:Y:S01]  /*1e50*/  FFMA R16, R7, R18, R16 ;  /* 0x0000001207107223 */ /* 0x000fe20000000010 */
[----:B------:R-:W-:Y:S01]  /*1e60*/  IMAD.U32 R7, R29, 0x10000, RZ ;  /* 0x000100001d077824 */ /* 0x000fe200078e00ff */
[----:B------:R-:W-:Y:S01]  /*1e70*/  FADD R131, R128, R137 ;  /* 0x0000008980837221 */ /* 0x000fe20000000000 */
[C---:B------:R-:W-:Y:S01]  /*1e80*/  FMUL R17, R138.reuse, R138 ;  /* 0x0000008a8a117220 */ /* 0x040fe20000400000 */
[----:B------:R-:W-:Y:S01]  /*1e90*/  FFMA R138, R138, R129, R19 ;  /* 0x000000818a8a7223 */ /* 0x000fe20000000013 */
[----:B------:R-:W-:Y:S01]  /*1ea0*/  IMAD R12, R12, 0xc00, RZ ;  /* 0x00000c000c0c7824 */ /* 0x000fe200078e02ff */
[----:B------:R-:W-:Y:S01]  /*1eb0*/  FSEL R19, R7, RZ, !P3 ;  /* 0x000000ff07137208 */ /* 0x000fe20005800000 */
[----:B------:R-:W-:Y:S01]  /*1ec0*/  FMUL R17, R130, R17 ;  /* 0x0000001182117220 */ /* 0x000fe20000400000 */
[----:B------:R-:W-:-:S02]  /*1ed0*/  FSETP.GEU.AND P5, PT, R137, 1.175494350822287508e-38, PT ;  /* 0x008000008900780b */ /* 0x000fc40003fae000 */
[----:B------:R-:W-:Y:S01]  /*1ee0*/  FSETP.GEU.AND P4, PT, R131, 1.175494350822287508e-38, PT ;  /* 0x008000008300780b */ /* 0x000fe20003f8e000 */
[----:B------:R-:W-:Y:S01]  /*1ef0*/  IMAD.IADD R7, R133, 0x1, R12 ;  /* 0x0000000185077824 */ /* 0x000fe200078e020c */
[----:B------:R-:W-:Y:S01]  /*1f00*/  FSETP.NEU.AND P6, PT, R23, RZ, PT ;  /* 0x000000ff1700720b */ /* 0x000fe20003fcd000 */
[----:B------:R-:W-:Y:S01]  /*1f10*/  FMUL R108, R147, R108 ;  /* 0x0000006c936c7220 */ /* 0x000fe20000400000 */
[-C--:B------:R-:W-:Y:S01]  /*1f20*/  FSEL R28, R81, R128.reuse, !P5 ;  /* 0x00000080511c7208 */ /* 0x080fe20006800000 */
[----:B------:R-:W-:Y:S01]  /*1f30*/  FFMA R129, R129, R17, R16 ;  /* 0x0000001181817223 */ /* 0x000fe20000000010 */
[----:B------:R-:W-:Y:S01]  /*1f40*/  FSEL R145, R81, R128, !P4 ;  /* 0x0000008051917208 */ /* 0x000fe20006000000 */
[----:B------:R-:W-:Y:S01]  /*1f50*/  FADD R147, R19, -R138 ;  /* 0x8000008a13937221 */ /* 0x000fe20000000000 */
[----:B------:R-:W-:Y:S01]  /*1f60*/  CS2R R16, SRZ ;  /* 0x0000000000107805 */ /* 0x000fe2000001ff00 */
[----:B------:R-:W-:Y:S01]  /*1f70*/  FSEL R128, R80, RZ, P6 ;  /* 0x000000ff50807208 */ /* 0x000fe20003000000 */
[----:B------:R-:W-:Y:S01]  /*1f80*/  CS2R R18, SRZ ;  /* 0x0000000000127805 */ /* 0x000fe2000001ff00 */
[----:B------:R-:W-:Y:S01]  /*1f90*/  PRMT R29, R29, 0x7632, R29 ;  /* 0x000076321d1d7816 */ /* 0x000fe2000000001d */
[----:B------:R-:W-:-:S02]  /*1fa0*/  IMAD.WIDE R80, R7, R9, c[0x0][0x160] ;  /* 0x0000580007507625 */ /* 0x000fc400078e0209 */
[----:B------:R-:W-:Y:S02]  /*1fb0*/  FFMA R138, R147, R128, R138 ;  /* 0x00000080938a7223 */ /* 0x000fe4000000008a */
[----:B------:R-:W-:Y:S01]  /*1fc0*/  IMAD.U32 R29, R29, 0x10000, RZ ;  /* 0x000100001d1d7824 */ /* 0x000fe200078e00ff */
[----:B------:R-:W2:Y:S01]  /*1fd0*/  @!P1 LDG.E.EL.128 R16, [R80.64] ;  /* 0x0000000450109981 */ /* 0x000ea2000c2e1d00 */
[----:B------:R-:W-:Y:S01]  /*1fe0*/  FMUL R147, R147, R147 ;  /* 0x0000009393937220 */ /* 0x000fe20000400000 */
[----:B------:R-:W-:Y:S02]  /*1ff0*/  FSETP.NEU.AND P6, PT, R21, RZ, PT ;  /* 0x000000ff1500720b */ /* 0x000fe40003fcd000 */
[----:B------:R-:W-:Y:S01]  /*2000*/  FSEL R29, R29, RZ, !P3 ;  /* 0x000000ff1d1d7208 */ /* 0x000fe20005800000 */
[----:B------:R-:W-:Y:S01]  /*2010*/  FMUL R147, R22, R147 ;  /* 0x0000009316937220 */ /* 0x000fe20000400000 */
[----:B------:R-:W-:Y:S01]  /*2020*/  IMAD.U32 R22, R30, 0x10000, RZ ;  /* 0x000100001e167824 */ /* 0x000fe200078e00ff */
[----:B------:R-:W-:-:S02]  /*2030*/  FSEL R130, R85, RZ, P6 ;  /* 0x000000ff55827208 */ /* 0x000fc40003000000 */
[----:B------:R-:W-:Y:S01]  /*2040*/  FADD R29, R29, -R138 ;  /* 0x8000008a1d1d7221 */ /* 0x000fe20000000000 */
[----:B------:R-:W-:Y:S02]  /*2050*/  PRMT R30, R30, 0x7632, R30 ;  /* 0x000076321e1e7816 */ /* 0x000fe4000000001e */
[----:B------:R-:W-:Y:S01]  /*2060*/  FSETP.NEU.AND P6, PT, R84, RZ, PT ;  /* 0x000000ff5400720b */ /* 0x000fe20003fcd000 */
[C---:B------:R-:W-:Y:S01]  /*2070*/  FFMA R85, R29.reuse, R130, R138 ;  /* 0x000000821d557223 */ /* 0x040fe2000000008a */
[----:B------:R-:W-:Y:S01]  /*2080*/  FSEL R22, R22, RZ, !P3 ;  /* 0x000000ff16167208 */ /* 0x000fe20005800000 */
[----:B------:R-:W-:Y:S01]  /*2090*/  FFMA R129, R128, R147, R129 ;  /* 0x0000009380817223 */ /* 0x000fe20000000081 */
[----:B------:R-:W-:Y:S01]  /*20a0*/  IMAD.U32 R30, R30, 0x10000, RZ ;  /* 0x000100001e1e7824 */ /* 0x000fe200078e00ff */
[----:B------:R-:W-:Y:S02]  /*20b0*/  FSEL R128, R124, RZ, P6 ;  /* 0x000000ff7c807208 */ /* 0x000fe40003000000 */
[----:B------:R-:W-:Y:S01]  /*20c0*/  FADD R124, R22, -R85 ;  /* 0x80000055167c7221 */ /* 0x000fe20000000000 */
[----:B------:R-:W-:Y:S01]  /*20d0*/  FMUL R22, R29, R29 ;  /* 0x0000001d1d167220 */ /* 0x000fe20000400000 */
[----:B------:R-:W-:-:S02]  /*20e0*/  FSETP.NEU.AND P6, PT, R20, RZ, PT ;  /* 0x000000ff1400720b */ /* 0x000fc40003fcd000 */
[----:B------:R-:W-:Y:S01]  /*20f0*/  FSEL R30, R30, RZ, !P3 ;  /* 0x000000ff1e1e7208 */ /* 0x000fe20005800000 */
[----:B------:R-:W-:Y:S01]  /*2100*/  FFMA R85, R124, R128, R85 ;  /* 0x000000807c557223 */ /* 0x000fe20000000055 */
[----:B------:R-:W-:Y:S01]  /*2110*/  FMUL R23, R23, R22 ;  /* 0x0000001617177220 */ /* 0x000fe20000400000 */
[----:B------:R-:W-:Y:S01]  /*2120*/  IMAD.U32 R22, R31, 0x10000, RZ ;  /* 0x000100001f167824 */ /* 0x000fe200078e00ff */
[----:B------:R-:W-:Y:S01]  /*2130*/  FSEL R138, R125, RZ, P6 ;  /* 0x000000ff7d8a7208 */ /* 0x000fe20003000000 */
[--C-:B------:R-:W-:Y:S01]  /*2140*/  FADD R30, R30, -R85.reuse ;  /* 0x800000551e1e7221 */ /* 0x100fe20000000000 */
[----:B------:R-:W-:Y:S02]  /*2150*/  FMUL R124, R124, R124 ;  /* 0x0000007c7c7c7220 */ /* 0x000fe40000400000 */
[----:B------:R-:W-:Y:S01]  /*2160*/  FSEL R22, R22, RZ, !P3 ;  /* 0x000000ff16167208 */ /* 0x000fe20005800000 */
[----:B------:R-:W-:Y:S01]  /*2170*/  FFMA R85, R30, R138, R85 ;  /* 0x0000008a1e557223 */ /* 0x000fe20000000055 */
[----:B------:R-:W-:Y:S01]  /*2180*/  FMUL R124, R21, R124 ;  /* 0x0000007c157c7220 */ /* 0x000fe20000400000 */
[----:B------:R-:W-:Y:S01]  /*2190*/  FFMA R23, R130, R23, R129 ;  /* 0x0000001782177223 */ /* 0x000fe20000000081 */
[----:B------:R-:W-:Y:S01]  /*21a0*/  FMUL R21, R30, R30 ;  /* 0x0000001e1e157220 */ /* 0x000fe20000400000 */
[----:B------:R-:W-:Y:S01]  /*21b0*/  FSETP.NEU.AND P6, PT, R117, RZ, PT ;  /* 0x000000ff7500720b */ /* 0x000fe20003fcd000 */
[----:B------:R-:W-:Y:S01]  /*21c0*/  FADD R22, R22, -R85 ;  /* 0x8000005516167221 */ /* 0x000fe20000000000 */
[----:B------:R-:W-:Y:S01]  /*21d0*/  FFMA R23, R128, R124, R23 ;  /* 0x0000007c80177223 */ /* 0x000fe20000000017 */
[----:B------:R-:W-:Y:S01]  /*21e0*/  FMUL R21, R84, R21 ;  /* 0x0000001554157220 */ /* 0x000fe20000400000 */
[----:B------:R-:W-:Y:S01]  /*21f0*/  FSEL R30, R126, RZ, P6 ;  /* 0x000000ff7e1e7208 */ /* 0x000fe20003000000 */
[----:B------:R-:W-:Y:S01]  /*2200*/  FMUL R29, R22, R22 ;  /* 0x00000016161d7220 */ /* 0x000fe20000400000 */
[----:B------:R-:W-:Y:S01]  /*2210*/  FSETP.NEU.AND P6, PT, R118, RZ, PT ;  /* 0x000000ff7600720b */ /* 0x000fe20003fcd000 */
[----:B------:R-:W-:Y:S01]  /*2220*/  FADD R124, R119, R87 ;  /* 0x00000057777c7221 */ /* 0x000fe20000000000 */
[----:B------:R-:W0:Y:S01]  /*2230*/  MUFU.RCP R142, R142 ;  /* 0x0000008e008e7308 */ /* 0x000e220000001000 */
[----:B------:R-:W-:Y:S01]  /*2240*/  FFMA R21, R138, R21, R23 ;  /* 0x000000158a157223 */ /* 0x000fe20000000017 */
[----:B------:R-:W-:Y:S01]  /*2250*/  FMUL R20, R20, R29 ;  /* 0x0000001d14147220 */ /* 0x000fe20000400000 */
[----:B------:R-:W-:Y:S01]  /*2260*/  FSEL R29, R127, RZ, P6 ;  /* 0x000000ff7f1d7208 */ /* 0x000fe20003000000 */
[C---:B------:R-:W-:Y:S01]  /*2270*/  FMUL R23, R124.reuse, 16777216 ;  /* 0x4b8000007c177820 */ /* 0x040fe20000400000 */
[----:B------:R-:W-:-:S03]  /*2280*/  FSETP.GEU.AND P6, PT, R124, 1.175494350822287508e-38, PT ;  /* 0x008000007c00780b */ /* 0x000fc60003fce000 */
[----:B------:R-:W1:Y:S01]  /*2290*/  MUFU.RCP R148, R148 ;  /* 0x0000009400947308 */ /* 0x000e620000001000 */
[----:B------:R-:W-:Y:S01]  /*22a0*/  FADD R126, R119, R124 ;  /* 0x0000007c777e7221 */ /* 0x000fe20000000000 */
[----:B------:R-:W-:Y:S01]  /*22b0*/  FFMA R144, R22, R30, R85 ;  /* 0x0000001e16907223 */ /* 0x000fe20000000055 */
[----:B------:R-:W-:Y:S02]  /*22c0*/  FSEL R23, R23, R124, !P6 ;  /* 0x0000007c17177208 */ /* 0x000fe40007000000 */
[----:B------:R-:W-:Y:S01]  /*22d0*/  FSEL R147, R120, R119, !P6 ;  /* 0x0000007778937208 */ /* 0x000fe20007000000 */
[C---:B------:R-:W-:Y:S02]  /*22e0*/  FMUL R85, R126.reuse, 16777216 ;  /* 0x4b8000007e557820 */ /* 0x040fe40000400000 */
[----:B------:R-:W5:Y:S01]  /*22f0*/  MUFU.RCP R98, R98 ;  /* 0x0000006200627308 */ /* 0x000f620000001000 */
[----:B------:R-:W-:Y:S01]  /*2300*/  FSETP.GEU.AND P6, PT, R126, 1.175494350822287508e-38, PT ;  /* 0x008000007e00780b */ /* 0x000fe20003fce000 */
[----:B------:R-:W-:-:S06]  /*2310*/  FADD R128, R119, R126 ;  /* 0x0000007e77807221 */ /* 0x000fcc0000000000 */
[----:B------:R-:W3:Y:S01]  /*2320*/  MUFU.RCP R150, R150 ;  /* 0x0000009600967308 */ /* 0x000ee20000001000 */
[----:B------:R-:W-:Y:S01]  /*2330*/  FADD R21, RZ, R21 ;  /* 0x00000015ff157221 */ /* 0x000fe20000000000 */
[----:B------:R-:W-:Y:S01]  /*2340*/  FSEL R85, R85, R126, !P6 ;  /* 0x0000007e55557208 */ /* 0x000fe20007000000 */
[----:B------:R-:W-:Y:S01]  /*2350*/  FMUL R125, R128, 16777216 ;  /* 0x4b800000807d7820 */ /* 0x000fe20000400000 */
[----:B------:R-:W-:Y:S01]  /*2360*/  FSEL R127, R120, R119, !P6 ;  /* 0x00000077787f7208 */ /* 0x000fe20007000000 */
[----:B------:R-:W-:-:S03]  /*2370*/  FADD R130, R119, R128 ;  /* 0x0000008077827221 */ /* 0x000fc60000000000 */
[----:B------:R-:W3:Y:S01]  /*2380*/  MUFU.RCP R91, R91 ;  /* 0x0000005b005b7308 */ /* 0x000ee20000001000 */
[----:B------:R-:W-:Y:S02]  /*2390*/  FSETP.GEU.AND P6, PT, R128, 1.175494350822287508e-38, PT ;  /* 0x008000008000780b */ /* 0x000fe40003fce000 */
[----:B------:R-:W-:Y:S01]  /*23a0*/  IADD3 R84, R7, 0x8, RZ ;  /* 0x0000000807547810 */ /* 0x000fe20007ffe0ff */
[----:B0-----:R-:W-:Y:S01]  /*23b0*/  FMUL R135, R142, R135 ;  /* 0x000000878e877220 */ /* 0x001fe20000400000 */
[----:B------:R-:W-:Y:S01]  /*23c0*/  FMUL R90, R90, R151 ;  /* 0x000000975a5a7220 */ /* 0x000fe20000400000 */
[----:B-1----:R-:W-:Y:S01]  /*23d0*/  FMUL R107, R148, R107 ;  /* 0x0000006b946b7220 */ /* 0x002fe20000400000 */
[----:B------:R-:W-:Y:S01]  /*23e0*/  FFMA R30, R30, R20, R21 ;  /* 0x000000141e1e7223 */ /* 0x000fe20000000015 */
[----:B------:R0:W1:Y:S01]  /*23f0*/  MUFU.RCP R142, R23 ;  /* 0x00000017008e7308 */ /* 0x0000620000001000 */
[----:B------:R-:W-:Y:S01]  /*2400*/  CS2R R20, SRZ ;  /* 0x0000000000147805 */ /* 0x000fe2000001ff00 */
[----:B------:R-:W-:Y:S01]  /*2410*/  FSEL R125, R125, R128, !P6 ;  /* 0x000000807d7d7208 */ /* 0x000fe20007000000 */
[----:B------:R-:W-:Y:S01]  /*2420*/  FMUL R129, R130, 16777216 ;  /* 0x4b80000082817820 */ /* 0x000fe20000400000 */
[----:B------:R-:W-:Y:S01]  /*2430*/  FSEL R151, R120, R119, !P6 ;  /* 0x0000007778977208 */ /* 0x000fe20007000000 */
[----:B------:R-:W-:Y:S01]  /*2440*/  FADD R138, R119, R130 ;  /* 0x00000082778a7221 */ /* 0x000fe20000000000 */
[----:B------:R-:W-:-:S02]  /*2450*/  FSETP.GEU.AND P6, PT, R130, 1.175494350822287508e-38, PT ;  /* 0x008000008200780b */ /* 0x000fc40003fce000 */
[----:B------:R1:W1:Y:S01]  /*2460*/  MUFU.RCP R148, R85 ;  /* 0x0000005500947308 */ /* 0x0002620000001000 */
[----:B0-----:R-:W-:Y:S01]  /*2470*/  CS2R R22, SRZ ;  /* 0x0000000000167805 */ /* 0x001fe2000001ff00 */
[----:B-----5:R-:W-:Y:S01]  /*2480*/  FMUL R98, R98, R149 ;  /* 0x0000009562627220 */ /* 0x020fe20000400000 */
[----:B---3--:R-:W-:Y:S01]  /*2490*/  FMUL R123, R150, R123 ;  /* 0x0000007b967b7220 */ /* 0x008fe20000400000 */
[----:B------:R-:W-:Y:S01]  /*24a0*/  FSEL R149, R129, R130, !P6 ;  /* 0x0000008281957208 */ /* 0x000fe20007000000 */
[----:B-1----:R-:W-:-:S03]  /*24b0*/  IMAD.WIDE R84, R84, R9, c[0x0][0x160] ;  /* 0x0000580054547625 */ /* 0x002fc600078e0209 */
[----:B------:R0:W-:Y:S01]  /*24c0*/  MUFU.RCP R150, R125 ;  /* 0x0000007d00967308 */ /* 0x0001e20000001000 */
[----:B------:R-:W-:Y:S01]  /*24d0*/  FSEL R153, R120, R119, !P6 ;  /* 0x0000007778997208 */ /* 0x000fe20007000000 */
[C---:B------:R-:W-:Y:S01]  /*24e0*/  FMUL R129, R138.reuse, 16777216 ;  /* 0x4b8000008a817820 */ /* 0x040fe20000400000 */
[----:B------:R-:W-:Y:S01]  /*24f0*/  FSETP.GEU.AND P6, PT, R138, 1.175494350822287508e-38, PT ;  /* 0x008000008a00780b */ /* 0x000fe20003fce000 */
[----:B------:R-:W3:Y:S01]  /*2500*/  @!P1 LDG.E.EL.128 R20, [R84.64] ;  /* 0x0000000454149981 */ /* 0x000ee2000c2e1d00 */
[----:B------:R-:W-:Y:S01]  /*2510*/  FMUL R91, R91, R152 ;  /* 0x000000985b5b7220 */ /* 0x000fe20000400000 */
[----:B0-----:R-:W-:Y:S02]  /*2520*/  PRMT R125, R31, 0x7632, R125 ;  /* 0x000076321f7d7816 */ /* 0x001fe4000000007d */
[----:B------:R0:W1:Y:S01]  /*2530*/  MUFU.RCP R152, R149 ;  /* 0x0000009500987308 */ /* 0x0000620000001000 */
[----:B------:R-:W-:Y:S02]  /*2540*/  FSEL R146, R129, R138, !P6 ;  /* 0x0000008a81927208 */ /* 0x000fe40007000000 */
[----:B------:R-:W-:-:S05]  /*2550*/  IMAD.U32 R129, R125, 0x10000, RZ ;  /* 0x000100007d817824 */ /* 0x000fca00078e00ff */
[----:B------:R-:W5:Y:S01]  /*2560*/  MUFU.RCP R154, R154 ;  /* 0x0000009a009a7308 */ /* 0x000f620000001000 */
[----:B0-----:R-:W-:Y:S01]  /*2570*/  FSEL R149, R129, RZ, !P3 ;  /* 0x000000ff81957208 */ /* 0x001fe20005800000 */
[----:B------:R-:W-:Y:S01]  /*2580*/  FADD R140, R119, R138 ;  /* 0x0000008a778c7221 */ /* 0x000fe20000000000 */
[----:B------:R-:W-:Y:S01]  /*2590*/  FMUL R125, R142, R147 ;  /* 0x000000938e7d7220 */ /* 0x000fe20000400000 */
[----:B------:R-:W-:-:S04]  /*25a0*/  IMAD.U32 R147, R32, 0x10000, RZ ;  /* 0x0001000020937824 */ /* 0x000fc800078e00ff */
[----:B------:R-:W0:Y:S01]  /*25b0*/  MUFU.RCP R146, R146 ;  /* 0x0000009200927308 */ /* 0x000e220000001000 */
[----:B------:R-:W-:Y:S01]  /*25c0*/  FSEL R31, R120, R119, !P6 ;  /* 0x00000077781f7208 */ /* 0x000fe20007000000 */
[C---:B------:R-:W-:Y:S01]  /*25d0*/  FMUL R155, R140.reuse, 16777216 ;  /* 0x4b8000008c9b7820 */ /* 0x040fe20000400000 */
[--C-:B------:R-:W-:Y:S01]  /*25e0*/  FADD R149, R149, -R144.reuse ;  /* 0x8000009095957221 */ /* 0x100fe20000000000 */
[----:B------:R-:W-:Y:S01]  /*25f0*/  FSETP.GEU.AND P6, PT, R140, 1.175494350822287508e-38, PT ;  /* 0x008000008c00780b */ /* 0x000fe20003fce000 */
[----:B------:R-:W-:Y:S01]  /*2600*/  FMUL R127, R148, R127 ;  /* 0x0000007f947f7220 */ /* 0x000fe20000400000 */
[----:B------:R-:W-:Y:S01]  /*2610*/  FSEL R147, R147, RZ, P2 ;  /* 0x000000ff93937208 */ /* 0x000fe20001000000 */
[----:B-1----:R-:W-:Y:S01]  /*2620*/  FMUL R142, R152, R153 ;  /* 0x00000099988e7220 */ /* 0x002fe20000400000 */
[----:B------:R-:W-:Y:S01]  /*2630*/  FFMA R148, R149, R29, R144 ;  /* 0x0000001d95947223 */ /* 0x000fe20000000090 */
[----:B-----5:R-:W-:Y:S01]  /*2640*/  FMUL R121, R154, R121 ;  /* 0x000000799a797220 */ /* 0x020fe20000400000 */
[----:B------:R-:W-:Y:S01]  /*2650*/  FSEL R155, R155, R140, !P6 ;  /* 0x0000008c9b9b7208 */ /* 0x000fe20007000000 */
[----:B------:R-:W-:Y:S01]  /*2660*/  FMUL R129, R150, R151 ;  /* 0x0000009796817220 */ /* 0x000fe20000400000 */
[----:B------:R-:W-:Y:S01]  /*2670*/  FSEL R152, R120, R119, !P6 ;  /* 0x0000007778987208 */ /* 0x000fe20007000000 */
[----:B------:R-:W-:Y:S01]  /*2680*/  FMUL R150, R149, R149 ;  /* 0x0000009595967220 */ /* 0x000fe20000400000 */
[----:B------:R-:W-:Y:S01]  /*2690*/  FSETP.NEU.AND P6, PT, R88, RZ, PT ;  /* 0x000000ff5800720b */ /* 0x000fe20003fcd000 */
[----:B------:R-:W-:Y:S01]  /*26a0*/  FADD R147, R147, -R148 ;  /* 0x8000009493937221 */ /* 0x000fe20000000000 */
[----:B0-----:R-:W-:Y:S01]  /*26b0*/  FMUL R144, R146, R31 ;  /* 0x0000001f92907220 */ /* 0x001fe20000400000 */
[----:B------:R-:W-:Y:S01]  /*26c0*/  FMUL R150, R117, R150 ;  /* 0x0000009675967220 */ /* 0x000fe20000400000 */
[----:B------:R-:W-:Y:S01]  /*26d0*/  FSEL R121, R121, RZ, P6 ;  /* 0x000000ff79797208 */ /* 0x000fe20003000000 */
[----:B------:R-:W-:Y:S01]  /*26e0*/  FMUL R31, R147, R147 ;  /* 0x00000093931f7220 */ /* 0x000fe20000400000 */
[----:B------:R-:W-:Y:S01]  /*26f0*/  PRMT R32, R32, 0x7632, R32 ;  /* 0x0000763220207816 */ /* 0x000fe20000000020 */
[----:B------:R-:W-:Y:S01]  /*2700*/  FADD R146, R119, R140 ;  /* 0x0000008c77927221 */ /* 0x000fe20000000000 */
[----:B------:R-:W-:Y:S01]  /*2710*/  FFMA R30, R29, R150, R30 ;  /* 0x000000961d1e7223 */ /* 0x000fe2000000001e */
[----:B------:R-:W-:Y:S01]  /*2720*/  FMUL R150, R137, 16777216 ;  /* 0x4b80000089967820 */ /* 0x000fe20000400000 */
[----:B------:R-:W-:Y:S01]  /*2730*/  FFMA R29, R147, R121, R148 ;  /* 0x00000079931d7223 */ /* 0x000fe20000000094 */
[----:B------:R-:W-:Y:S01]  /*2740*/  FMUL R31, R118, R31 ;  /* 0x0000001f761f7220 */ /* 0x000fe20000400000 */
[----:B------:R-:W-:Y:S01]  /*2750*/  FMUL R148, R131, 16777216 ;  /* 0x4b80000083947820 */ /* 0x000fe20000400000 */
[----:B------:R-:W-:Y:S01]  /*2760*/  FADD R118, R119, R146 ;  /* 0x0000009277767221 */ /* 0x000fe20000000000 */
[----:B------:R-:W-:Y:S01]  /*2770*/  IMAD.U32 R32, R32, 0x10000, RZ ;  /* 0x0001000020207824 */ /* 0x000fe200078e00ff */
[----:B------:R-:W-:Y:S01]  /*2780*/  FSEL R150, R150, R137, !P5 ;  /* 0x0000008996967208 */ /* 0x000fe20006800000 */
[C---:B------:R-:W-:Y:S01]  /*2790*/  FMUL R147, R146.reuse, 16777216 ;  /* 0x4b80000092937820 */ /* 0x040fe20000400000 */
[----:B------:R-:W-:-:S02]  /*27a0*/  FSETP.GEU.AND P5, PT, R146, 1.175494350822287508e-38, PT ;  /* 0x008000009200780b */ /* 0x000fc40003fae000 */
[----:B------:R-:W-:Y:S02]  /*27b0*/  FSEL R148, R148, R131, !P4 ;  /* 0x0000008394947208 */ /* 0x000fe40006000000 */
[----:B------:R-:W-:Y:S02]  /*27c0*/  FSETP.GEU.AND P4, PT, R118, 1.175494350822287508e-38, PT ;  /* 0x008000007600780b */ /* 0x000fe40003f8e000 */
[----:B------:R-:W-:Y:S01]  /*27d0*/  FSEL R32, R32, RZ, P2 ;  /* 0x000000ff20207208 */ /* 0x000fe20001000000 */
[----:B------:R0:W1:Y:S01]  /*27e0*/  MUFU.RCP R149, R150 ;  /* 0x0000009600957308 */ /* 0x0000620000001000 */
[----:B------:R-:W-:Y:S02]  /*27f0*/  FSEL R151, R147, R146, !P5 ;  /* 0x0000009293977208 */ /* 0x000fe40006800000 */
[----:B------:R-:W-:Y:S02]  /*2800*/  FSETP.NEU.AND P6, PT, R89, RZ, PT ;  /* 0x000000ff5900720b */ /* 0x000fe40003fcd000 */
[C---:B------:R-:W-:Y:S01]  /*2810*/  FSEL R147, R120.reuse, R119, !P4 ;  /* 0x0000007778937208 */ /* 0x040fe20006000000 */
[----:B------:R-:W-:Y:S01]  /*2820*/  FFMA R30, R121, R31, R30 ;  /* 0x0000001f791e7223 */ /* 0x000fe2000000001e */
[----:B0-----:R-:W-:Y:S01]  /*2830*/  FSEL R150, R120, R119, !P5 ;  /* 0x0000007778967208 */ /* 0x001fe20006800000 */
[----:B------:R-:W-:Y:S01]  /*2840*/  FADD R120, R32, -R29 ;  /* 0x8000001d20787221 */ /* 0x000fe20000000000 */
[----:B------:R-:W-:Y:S01]  /*2850*/  IMAD.U32 R31, R33, 0x10000, RZ ;  /* 0x00010000211f7824 */ /* 0x000fe200078e00ff */
[----:B------:R-:W0:Y:S01]  /*2860*/  SHFL.BFLY PT, R32, R131, 0x10, 0x1f ;  /* 0x0e001f0083207f89 */ /* 0x000e2200000e0000 */
[----:B------:R-:W-:Y:S01]  /*2870*/  FSEL R121, R122, RZ, P6 ;  /* 0x000000ff7a797208 */ /* 0x000fe20003000000 */
[----:B------:R-:W5:Y:S02]  /*2880*/  MUFU.RCP R151, R151 ;  /* 0x0000009700977308 */ /* 0x000f640000001000 */
[----:B------:R-:W-:-:S02]  /*2890*/  FSEL R31, R31, RZ, P2 ;  /* 0x000000ff1f1f7208 */ /* 0x000fc40001000000 */
[----:B------:R-:W-:-:S04]  /*28a0*/  FFMA R122, R120, R121, R29 ;  /* 0x00000079787a7223 */ /* 0x000fc8000000001d */
[----:B------:R-:W0:Y:S01]  /*28b0*/  MUFU.RCP R148, R148 ;  /* 0x0000009400947308 */ /* 0x000e220000001000 */
[----:B------:R-:W-:Y:S01]  /*28c0*/  FMUL R29, R120, R120 ;  /* 0x00000078781d7220 */ /* 0x000fe20000400000 */
[----:B------:R-:W-:Y:S01]  /*28d0*/  FADD R31, R31, -R122 ;  /* 0x8000007a1f1f7221 */ /* 0x000fe20000000000 */
[----:B------:R-:W-:Y:S02]  /*28e0*/  FSETP.NEU.AND P5, PT, R8, RZ, PT ;  /* 0x000000ff0800720b */ /* 0x000fe40003fad000 */
[----:B------:R-:W-:Y:S01]  /*28f0*/  FMUL R29, R88, R29 ;  /* 0x0000001d581d7220 */ /* 0x000fe20000400000 */
[----:B------:R-:W-:Y:S01]  /*2900*/  FMUL R88, R31, R31 ;  /* 0x0000001f1f587220 */ /* 0x000fe20000400000 */
[----:B-1----:R-:W-:Y:S01]  /*2910*/  FMUL R119, R149, R28 ;  /* 0x0000001c95777220 */ /* 0x002fe20000400000 */
[----:B------:R-:W-:Y:S01]  /*2920*/  FMUL R149, R118, 16777216 ;  /* 0x4b80000076957820 */ /* 0x000fe20000400000 */
[----:B------:R-:W-:Y:S01]  /*2930*/  FSEL R28, R123, RZ, P5 ;  /* 0x000000ff7b1c7208 */ /* 0x000fe20002800000 */
[----:B------:R-:W-:Y:S01]  /*2940*/  FFMA R29, R121, R29, R30 ;  /* 0x0000001d791d7223 */ /* 0x000fe2000000001e */
[----:B------:R-:W-:Y:S01]  /*2950*/  PRMT R33, R33, 0x7632, R33 ;  /* 0x0000763221217816 */ /* 0x000fe20000000021 */
[----:B------:R-:W-:Y:S01]  /*2960*/  FMUL R88, R89, R88 ;  /* 0x0000005859587220 */ /* 0x000fe20000400000 */
[----:B-----5:R-:W-:Y:S01]  /*2970*/  FMUL R120, R151, R150 ;  /* 0x0000009697787220 */ /* 0x020fe20000400000 */
[----:B------:R-:W-:Y:S01]  /*2980*/  IMAD.IADD R5, R5, 0x1, R12 ;  /* 0x0000000105057824 */ /* 0x000fe200078e020c */
[----:B------:R-:W-:Y:S01]  /*2990*/  FSEL R150, R149, R118, !P4 ;  /* 0x0000007695967208 */ /* 0x000fe20006000000 */
[----:B0-----:R-:W-:Y:S01]  /*29a0*/  FMUL R121, R148, R145 ;  /* 0x0000009194797220 */ /* 0x001fe20000400000 */
[----:B------:R-:W-:Y:S01]  /*29b0*/  FFMA R148, R31, R28, R122 ;  /* 0x0000001c1f947223 */ /* 0x000fe2000000007a */
[----:B------:R-:W-:Y:S01]  /*29c0*/  FFMA R149, R28, R88, R29 ;  /* 0x000000581c957223 */ /* 0x000fe2000000001d */
[----:B------:R-:W-:Y:S01]  /*29d0*/  IMAD.U32 R123, R33, 0x10000, RZ ;  /* 0x00010000217b7824 */ /* 0x000fe200078e00ff */
[----:B------:R-:W-:Y:S01]  /*29e0*/  CS2R R28, SRZ ;  /* 0x00000000001c7805 */ /* 0x000fe2000001ff00 */
[----:B------:R-:W-:Y:S01]  /*29f0*/  CS2R R30, SRZ ;  /* 0x00000000001e7805 */ /* 0x000fe2000001ff00 */
[----:B------:R-:W-:Y:S01]  /*2a00*/  FADD R122, R131, R32 ;  /* 0x00000020837a7221 */ /* 0x000fe20000000000 */
[----:B------:R-:W0:Y:S01]  /*2a10*/  SHFL.BFLY PT, R33, R118, 0x10, 0x1f ;  /* 0x0e001f0076217f89 */ /* 0x000e2200000e0000 */
[----:B------:R-:W-:Y:S01]  /*2a20*/  IMAD.WIDE R88, R5, R9, c[0x0][0x160] ;  /* 0x0000580005587625 */ /* 0x000fe200078e0209 */
[----:B------:R-:W1:Y:S02]  /*2a30*/  MUFU.RCP R150, R150 ;  /* 0x0000009600967308 */ /* 0x000e640000001000 */
[----:B------:R-:W-:-:S02]  /*2a40*/  FSETP.GEU.AND P4, PT, |R122|, 1.175494350822287508e-38, PT ;  /* 0x008000007a00780b */ /* 0x000fc40003f8e200 */
[----:B------:R-:W5:Y:S01]  /*2a50*/  @P0 LDG.E.EL.128 R28, [R88.64] ;  /* 0x00000004581c0981 */ /* 0x000f62000c2e1d00 */
[C---:B------:R-:W-:Y:S01]  /*2a60*/  FMUL R151, R122.reuse, 0.25 ;  /* 0x3e8000007a977820 */ /* 0x040fe20000400000 */
[----:B------:R-:W-:Y:S02]  /*2a70*/  FSETP.GT.AND P5, PT, |R122|, 8.50705917302346158658e+37, PT ;  /* 0x7e8000007a00780b */ /* 0x000fe40003fa4200 */
[----:B------:R-:W-:Y:S02]  /*2a80*/  FSEL R145, R123, RZ, P2 ;  /* 0x000000ff7b917208 */ /* 0x000fe40001000000 */
[----:B------:R-:W-:-:S03]  /*2a90*/  FSEL R151, R151, R122, P5 ;  /* 0x0000007a97977208 */ /* 0x000fc60002800000 */
[----:B------:R-:W-:Y:S01]  /*2aa0*/  FADD R145, R145, -R148 ;  /* 0x8000009491917221 */ /* 0x000fe20000000000 */
[----:B------:R-:W-:Y:S01]  /*2ab0*/  FSETP.NEU.AND P6, PT, R93, RZ, PT ;  /* 0x000000ff5d00720b */ /* 0x000fe20003fcd000 */
[----:B------:R-:W-:Y:S01]  /*2ac0*/  @!P4 FMUL R151, R151, 16777216 ;  /* 0x4b8000009797c820 */ /* 0x000fe20000400000 */
[----:B-1----:R-:W-:Y:S01]  /*2ad0*/  FMUL R123, R150, R147 ;  /* 0x00000093967b7220 */ /* 0x002fe20000400000 */
[----:B------:R-:W-:Y:S01]  /*2ae0*/  FMUL R147, R145, R145 ;  /* 0x0000009191937220 */ /* 0x000fe20000400000 */
[----:B------:R-:W-:-:S03]  /*2af0*/  FSEL R150, R113, RZ, P6 ;  /* 0x000000ff71967208 */ /* 0x000fc60003000000 */
[----:B------:R-:W1:Y:S01]  /*2b00*/  MUFU.RCP R151, R151 ;  /* 0x0000009700977308 */ /* 0x000e620000001000 */
[----:B0-----:R-:W-:Y:S01]  /*2b10*/  FADD R113, R118, R33 ;  /* 0x0000002176717221 */ /* 0x001fe20000000000 */
[----:B------:R-:W-:Y:S01]  /*2b20*/  FMUL R147, R8, R147 ;  /* 0x0000009308937220 */ /* 0x000fe20000400000 */
[----:B------:R-:W-:Y:S01]  /*2b30*/  IMAD.U32 R8, R34, 0x10000, RZ ;  /* 0x0001000022087824 */ /* 0x000fe200078e00ff */
[----:B------:R-:W-:Y:S01]  /*2b40*/  @P5 FMUL R32, R32, 0.25 ;  /* 0x3e80000020205820 */ /* 0x000fe20000400000 */
[----:B------:R-:W-:Y:S02]  /*2b50*/  PRMT R34, R34, 0x7632, R34 ;  /* 0x0000763222227816 */ /* 0x000fe40000000022 */
[----:B------:R-:W-:Y:S01]  /*2b60*/  FSETP.GEU.AND P5, PT, |R113|, 1.175494350822287508e-38, PT ;  /* 0x008000007100780b */ /* 0x000fe20003fae200 */
[----:B------:R-:W-:Y:S01]  /*2b70*/  FFMA R145, R145, R150, R148 ;  /* 0x0000009691917223 */ /* 0x000fe20000000094 */
[----:B------:R-:W-:Y:S01]  /*2b80*/  FFMA R147, R150, R147, R149 ;  /* 0x0000009396937223 */ /* 0x000fe20000000095 */
[----:B------:R-:W-:Y:S01]  /*2b90*/  FSETP.NEU.AND P6, PT, R111, RZ, PT ;  /* 0x000000ff6f00720b */ /* 0x000fe20003fcd000 */
[----:B------:R-:W-:Y:S01]  /*2ba0*/  @!P4 FMUL R32, R32, 16777216 ;  /* 0x4b8000002020c820 */ /* 0x000fe20000400000 */
[----:B------:R-:W-:Y:S01]  /*2bb0*/  FSEL R8, R8, RZ, P2 ;  /* 0x000000ff08087208 */ /* 0x000fe20001000000 */
[C---:B------:R-:W-:Y:S01]  /*2bc0*/  FMUL R150, R113.reuse, 0.25 ;  /* 0x3e80000071967820 */ /* 0x040fe20000400000 */
[----:B------:R-:W-:Y:S01]  /*2bd0*/  FSETP.GT.AND P4, PT, |R113|, 8.50705917302346158658e+37, PT ;  /* 0x7e8000007100780b */ /* 0x000fe20003f84200 */
[----:B------:R-:W-:Y:S01]  /*2be0*/  IMAD.U32 R34, R34, 0x10000, RZ ;  /* 0x0001000022227824 */ /* 0x000fe200078e00ff */
[----:B------:R-:W-:Y:S01]  /*2bf0*/  FSEL R148, R114, RZ, P6 ;  /* 0x000000ff72947208 */ /* 0x000fe20003000000 */
[--C-:B------:R-:W-:Y:S01]  /*2c00*/  FADD R8, R8, -R145.reuse ;  /* 0x8000009108087221 */ /* 0x100fe20000000000 */
[----:B------:R-:W-:Y:S01]  /*2c10*/  FSEL R150, R150, R113, P4 ;  /* 0x0000007196967208 */ /* 0x000fe20002000000 */
[----:B-1----:R-:W-:Y:S01]  /*2c20*/  FMUL R114, R151, R32 ;  /* 0x0000002097727220 */ /* 0x002fe20000400000 */
[----:B------:R-:W-:Y:S01]  /*2c30*/  FSEL R34, R34, RZ, P2 ;  /* 0x000000ff22227208 */ /* 0x000fe20001000000 */
[----:B------:R-:W-:Y:S01]  /*2c40*/  FFMA R145, R8, R148, R145 ;  /* 0x0000009408917223 */ /* 0x000fe20000000091 */
[----:B------:R-:W-:Y:S01]  /*2c50*/  FSETP.NEU.AND P6, PT, R112, RZ, PT ;  /* 0x000000ff7000720b */ /* 0x000fe20003fcd000 */
[----:B------:R-:W-:Y:S01]  /*2c60*/  FMUL R32, R8, R8 ;  /* 0x0000000808207220 */ /* 0x000fe20000400000 */
[----:B------:R-:W-:Y:S01]  /*2c70*/  @!P5 FMUL R150, R150, 16777216 ;  /* 0x4b8000009696d820 */ /* 0x000fe20000400000 */
[----:B------:R-:W-:Y:S01]  /*2c80*/  IMAD.U32 R8, R35, 0x10000, RZ ;  /* 0x0001000023087824 */ /* 0x000fe200078e00ff */
[----:B------:R-:W-:Y:S01]  /*2c90*/  FSEL R115, R115, RZ, P6 ;  /* 0x000000ff73737208 */ /* 0x000fe20003000000 */
[----:B------:R-:W-:Y:S01]  /*2ca0*/  FADD R34, R34, -R145 ;  /* 0x8000009122227221 */ /* 0x000fe20000000000 */
[----:B------:R-:W-:-:S02]  /*2cb0*/  PRMT R35, R35, 0x7632, R35 ;  /* 0x0000763223237816 */ /* 0x000fc40000000023 */
[----:B------:R-:W-:Y:S01]  /*2cc0*/  FSEL R8, R8, RZ, P2 ;  /* 0x000000ff08087208 */ /* 0x000fe20001000000 */
[----:B------:R-:W0:Y:S01]  /*2cd0*/  MUFU.RCP R150, R150 ;  /* 0x0000009600967308 */ /* 0x000e220000001000 */
[C---:B------:R-:W-:Y:S01]  /*2ce0*/  FFMA R145, R34.reuse, R115, R145 ;  /* 0x0000007322917223 */ /* 0x040fe20000000091 */
[----:B------:R-:W-:Y:S01]  /*2cf0*/  FMUL R34, R34, R34 ;  /* 0x0000002222227220 */ /* 0x000fe20000400000 */
[----:B------:R-:W-:Y:S01]  /*2d00*/  FSETP.NEU.AND P6, PT, R15, RZ, PT ;  /* 0x000000ff0f00720b */ /* 0x000fe20003fcd000 */
[----:B------:R-:W-:Y:S01]  /*2d10*/  FMUL R32, R93, R32 ;  /* 0x000000205d207220 */ /* 0x000fe20000400000 */
[----:B------:R-:W-:Y:S01]  /*2d20*/  FADD R147, RZ, R147 ;  /* 0x00000093ff937221 */ /* 0x000fe20000000000 */
[----:B------:R-:W-:Y:S01]  /*2d30*/  FADD R8, R8, -R145 ;  /* 0x8000009108087221 */ /* 0x000fe20000000000 */
[----:B------:R-:W-:Y:S01]  /*2d40*/  IMAD.U32 R35, R35, 0x10000, RZ ;  /* 0x0001000023237824 */ /* 0x000fe200078e00ff */
[----:B------:R-:W-:Y:S01]  /*2d50*/  FMUL R34, R111, R34 ;  /* 0x000000226f227220 */ /* 0x000fe20000400000 */
[----:B------:R-:W-:Y:S01]  /*2d60*/  FSEL R93, R116, RZ, P6 ;  /* 0x000000ff745d7208 */ /* 0x000fe20003000000 */
[----:B------:R-:W-:Y:S01]  /*2d70*/  FFMA R32, R148, R32, R147 ;  /* 0x0000002094207223 */ /* 0x000fe20000000093 */
[----:B------:R-:W-:Y:S01]  /*2d80*/  @P4 FMUL R33, R33, 0.25 ;  /* 0x3e80000021214820 */ /* 0x000fe20000400000 */
[----:B------:R-:W-:Y:S01]  /*2d90*/  FMUL R111, R8, R8 ;  /* 0x00000008086f7220 */ /* 0x000fe20000400000 */
[----:B------:R-:W-:Y:S01]  /*2da0*/  FSEL R35, R35, RZ, P2 ;  /* 0x000000ff23237208 */ /* 0x000fe20001000000 */
[----:B------:R-:W-:Y:S01]  /*2db0*/  FFMA R32, R115, R34, R32 ;  /* 0x0000002273207223 */ /* 0x000fe20000000020 */
[----:B------:R-:W-:Y:S01]  /*2dc0*/  @!P5 FMUL R33, R33, 16777216 ;  /* 0x4b8000002121d820 */ /* 0x000fe20000400000 */
[----:B------:R-:W-:Y:S01]  /*2dd0*/  FMUL R112, R112, R111 ;  /* 0x0000006f70707220 */ /* 0x000fe20000400000 */
[----:B------:R-:W-:Y:S01]  /*2de0*/  FFMA R116, R8, R93, R145 ;  /* 0x0000005d08747223 */ /* 0x000fe20000000091 */
[----:B------:R-:W-:Y:S01]  /*2df0*/  FSETP.NEU.AND P4, PT, R101, RZ, PT ;  /* 0x000000ff6500720b */ /* 0x000fe20003f8d000 */
[----:B------:R-:W-:Y:S01]  /*2e00*/  IMAD.IADD R8, R143, 0x1, R12 ;  /* 0x000000018f087824 */ /* 0x000fe200078e020c */
[----:B0-----:R-:W-:Y:S01]  /*2e10*/  FMUL R111, R150, R33 ;  /* 0x00000021966f7220 */ /* 0x001fe20000400000 */
[----:B------:R-:W-:Y:S01]  /*2e20*/  FFMA R145, R93, R112, R32 ;  /* 0x000000705d917223 */ /* 0x000fe20000000020 */
[----:B------:R-:W-:Y:S01]  /*2e30*/  FADD R143, R35, -R116 ;  /* 0x80000074238f7221 */ /* 0x000fe20000000000 */
[----:B------:R-:W-:Y:S01]  /*2e40*/  CS2R R32, SRZ ;  /* 0x0000000000207805 */ /* 0x000fe2000001ff00 */
[----:B------:R-:W-:Y:S01]  /*2e50*/  FSEL R148, R92, RZ, P4 ;  /* 0x000000ff5c947208 */ /* 0x000fe20002000000 */
[----:B------:R-:W-:Y:S01]  /*2e60*/  CS2R R34, SRZ ;  /* 0x0000000000227805 */ /* 0x000fe2000001ff00 */
[----:B------:R-:W-:-:S05]  /*2e70*/  IMAD.WIDE R92, R8, R9, c[0x0][0x160] ;  /* 0x00005800085c7625 */ /* 0x000fca00078e0209 */
[----:B------:R-:W5:Y:S01]  /*2e80*/  @P0 LDG.E.EL.128 R32, [R92.64] ;  /* 0x000000045c200981 */ /* 0x000f62000c2e1d00 */
[----:B----4-:R-:W-:-:S03]  /*2e90*/  IMAD.U32 R112, R24, 0x10000, RZ ;  /* 0x0001000018707824 */ /* 0x010fc600078e00ff */
[----:B------:R-:W0:Y:S01]  /*2ea0*/  SHFL.BFLY PT, R115, R122, 0x8, 0x1f ;  /* 0x0d001f007a737f89 */ /* 0x000e2200000e0000 */
[C---:B------:R-:W-:Y:S01]  /*2eb0*/  FFMA R116, R143.reuse, R148, R116 ;  /* 0x000000948f747223 */ /* 0x040fe20000000074 */
[----:B------:R-:W-:Y:S01]  /*2ec0*/  FSEL R112, R112, RZ, P2 ;  /* 0x000000ff70707208 */ /* 0x000fe20001000000 */
[----:B------:R-:W-:-:S04]  /*2ed0*/  FMUL R150, R143, R143 ;  /* 0x0000008f8f967220 */ /* 0x000fc80000400000 */
[----:B------:R-:W-:Y:S01]  /*2ee0*/  FADD R143, R112, -R116 ;  /* 0x80000074708f7221 */ /* 0x000fe20000000000 */
[----:B------:R-:W-:-:S03]  /*2ef0*/  PRMT R24, R24, 0x7632, R24 ;  /* 0x0000763218187816 */ /* 0x000fc60000000018 */
[----:B------:R-:W-:Y:S01]  /*2f00*/  FMUL R112, R143, R143 ;  /* 0x0000008f8f707220 */ /* 0x000fe20000400000 */
[----:B------:R-:W-:Y:S01]  /*2f10*/  FSETP.NEU.AND P4, PT, R102, RZ, PT ;  /* 0x000000ff6600720b */ /* 0x000fe20003f8d000 */
[----:B------:R-:W-:Y:S02]  /*2f20*/  FMUL R150, R15, R150 ;  /* 0x000000960f967220 */ /* 0x000fe40000400000 */
[----:B------:R-:W-:Y:S01]  /*2f30*/  FMUL R112, R101, R112 ;  /* 0x0000007065707220 */ /* 0x000fe20000400000 */
[----:B------:R-:W-:Y:S01]  /*2f40*/  IMAD.U32 R101, R24, 0x10000, RZ ;  /* 0x0001000018657824 */ /* 0x000fe200078e00ff */
[----:B------:R-:W-:Y:S02]  /*2f50*/  FSEL R15, R107, RZ, P4 ;  /* 0x000000ff6b0f7208 */ /* 0x000fe40002000000 */
[----:B------:R-:W-:Y:S02]  /*2f60*/  FSETP.NEU.AND P6, PT, R103, RZ, PT ;  /* 0x000000ff6700720b */ /* 0x000fe40003fcd000 */
[----:B------:R-:W-:Y:S01]  /*2f70*/  FSEL R101, R101, RZ, P2 ;  /* 0x000000ff65657208 */ /* 0x000fe20001000000 */
[----:B------:R-:W-:Y:S01]  /*2f80*/  FFMA R116, R143, R15, R116 ;  /* 0x0000000f8f747223 */ /* 0x000fe20000000074 */
[----:B0-----:R-:W-:Y:S01]  /*2f90*/  FADD R107, R122, R115 ;  /* 0x000000737a6b7221 */ /* 0x001fe20000000000 */
[C---:B------:R-:W-:Y:S01]  /*2fa0*/  PRMT R24, R25.reuse, 0x7632, R24 ;  /* 0x0000763219187816 */ /* 0x040fe20000000018 */
[----:B------:R-:W-:Y:S01]  /*2fb0*/  IMAD.U32 R25, R25, 0x10000, RZ ;  /* 0x0001000019197824 */ /* 0x000fe200078e00ff */
[----:B------:R-:W-:Y:S01]  /*2fc0*/  FSEL R143, R108, RZ, P6 ;  /* 0x000000ff6c8f7208 */ /* 0x000fe20003000000 */
[----:B------:R-:W-:Y:S01]  /*2fd0*/  FADD R101, R101, -R116 ;  /* 0x8000007465657221 */ /* 0x000fe20000000000 */
[----:B------:R-:W-:-:S02]  /*2fe0*/  FSETP.GT.AND P5, PT, |R107|, 8.50705917302346158658e+37, PT ;  /* 0x7e8000006b00780b */ /* 0x000fc40003fa4200 */
[----:B------:R-:W-:Y:S01]  /*2ff0*/  FSEL R25, R25, RZ, P2 ;  /* 0x000000ff19197208 */ /* 0x000fe20001000000 */
[----:B------:R-:W-:Y:S01]  /*3000*/  FFMA R116, R101, R143, R116 ;  /* 0x0000008f65747223 */ /* 0x000fe20000000074 */
[----:B------:R-:W-:Y:S01]  /*3010*/  FSETP.GEU.AND P4, PT, |R107|, 1.175494350822287508e-38, PT ;  /* 0x008000006b00780b */ /* 0x000fe20003f8e200 */
[----:B------:R-:W-:Y:S01]  /*3020*/  FFMA R150, R148, R150, R145 ;  /* 0x0000009694967223 */ /* 0x000fe20000000091 */
[----:B------:R-:W-:Y:S01]  /*3030*/  FSETP.NEU.AND P6, PT, R105, RZ, PT ;  /* 0x000000ff6900720b */ /* 0x000fe20003fcd000 */
[----:B------:R-:W-:Y:S01]  /*3040*/  FMUL R101, R101, R101 ;  /* 0x0000006565657220 */ /* 0x000fe20000400000 */
[----:B------:R-:W-:Y:S01]  /*3050*/  FMUL R148, R107, 0.25 ;  /* 0x3e8000006b947820 */ /* 0x000fe20000400000 */
[----:B------:R-:W-:Y:S01]  /*3060*/  IMAD.U32 R24, R24, 0x10000, RZ ;  /* 0x0001000018187824 */ /* 0x000fe200078e00ff */
[----:B------:R-:W-:Y:S01]  /*3070*/  FADD R25, R25, -R116 ;  /* 0x8000007419197221 */ /* 0x000fe20000000000 */
[----:B------:R-:W-:Y:S01]  /*3080*/  FSEL R109, R109, RZ, P6 ;  /* 0x000000ff6d6d7208 */ /* 0x000fe20003000000 */
[----:B------:R-:W-:Y:S01]  /*3090*/  FFMA R112, R15, R112, R150 ;  /* 0x000000700f707223 */ /* 0x000fe20000000096 */
[----:B------:R-:W-:Y:S01]  /*30a0*/  FMUL R101, R102, R101 ;  /* 0x0000006566657220 */ /* 0x000fe20000400000 */
[----:B------:R-:W-:Y:S01]  /*30b0*/  FSEL R148, R148, R107, P5 ;  /* 0x0000006b94947208 */ /* 0x000fe20002800000 */
[----:B------:R-:W-:Y:S01]  /*30c0*/  FMUL R102, R25, R25 ;  /* 0x0000001919667220 */ /* 0x000fe20000400000 */
[----:B------:R-:W-:Y:S01]  /*30d0*/  FSEL R24, R24, RZ, P2 ;  /* 0x000000ff18187208 */ /* 0x000fe20001000000 */
[----:B------:R-:W-:Y:S01]  /*30e0*/  @P5 FMUL R115, R115, 0.25 ;  /* 0x3e80000073735820 */ /* 0x000fe20000400000 */
[----:B------:R-:W-:Y:S01]  /*30f0*/  FFMA R101, R143, R101, R112 ;  /* 0x000000658f657223 */ /* 0x000fe20000000070 */
[----:B------:R-:W-:Y:S01]  /*3100*/  FFMA R145, R25, R109, R116 ;  /* 0x0000006d19917223 */ /* 0x000fe20000000074 */
[----:B------:R-:W-:Y:S01]  /*3110*/  FMUL R103, R103, R102 ;  /* 0x0000006667677220 */ /* 0x000fe20000400000 */
[----:B------:R-:W-:Y:S01]  /*3120*/  IMAD.U32 R15, R26, 0x10000, RZ ;  /* 0x000100001a0f7824 */ /* 0x000fe200078e00ff */
[----:B------:R-:W-:Y:S01]  /*3130*/  @!P4 FMUL R148, R148, 16777216 ;  /* 0x4b8000009494c820 */ /* 0x000fe20000400000 */
[----:B------:R-:W-:Y:S01]  /*3140*/  @!P4 FMUL R115, R115, 16777216 ;  /* 0x4b8000007373c820 */ /* 0x000fe20000400000 */
[----:B------:R-:W-:Y:S01]  /*3150*/  FADD R102, RZ, R101 ;  /* 0x00000065ff667221 */ /* 0x000fe20000000000 */
[----:B------:R-:W-:Y:S01]  /*3160*/  FADD R108, R24, -R145 ;  /* 0x80000091186c7221 */ /* 0x000fe20000000000 */
[----:B------:R-:W-:-:S02]  /*3170*/  FSETP.NEU.AND P4, PT, R106, RZ, PT ;  /* 0x000000ff6a00720b */ /* 0x000fc40003f8d000 */
[----:B------:R-:W-:Y:S01]  /*3180*/  FFMA R102, R109, R103, R102 ;  /* 0x000000676d667223 */ /* 0x000fe20000000066 */
[----:B------:R-:W-:Y:S01]  /*3190*/  FSEL R101, R15, RZ, P2 ;  /* 0x000000ff0f657208 */ /* 0x000fe20001000000 */
[----:B------:R-:W-:Y:S01]  /*31a0*/  FMUL R112, R108, R108 ;  /* 0x0000006c6c707220 */ /* 0x000fe20000400000 */
[----:B------:R-:W-:Y:S02]  /*31b0*/  FSEL R103, R110, RZ, P4 ;  /* 0x000000ff6e677208 */ /* 0x000fe40002000000 */
[C---:B--2---:R-:W-:Y:S01]  /*31c0*/  PRMT R15, R16.reuse, 0x7632, R15 ;  /* 0x00007632100f7816 */ /* 0x044fe2000000000f */
[----:B------:R-:W-:Y:S01]  /*31d0*/  FMUL R112, R105, R112 ;  /* 0x0000007069707220 */ /* 0x000fe20000400000 */
[----:B------:R-:W-:Y:S01]  /*31e0*/  IMAD.U32 R16, R16, 0x10000, RZ ;  /* 0x0001000010107824 */ /* 0x000fe200078e00ff */
[----:B------:R-:W-:Y:S02]  /*31f0*/  FFMA R110, R108, R103, R145 ;  /* 0x000000676c6e7223 */ /* 0x000fe40000000091 */
[----:B------:R-:W-:Y:S01]  /*3200*/  IMAD.U32 R15, R15, 0x10000, RZ ;  /* 0x000100000f0f7824 */ /* 0x000fe200078e00ff */
[----:B------:R-:W-:Y:S01]  /*3210*/  FFMA R112, R103, R112, R102 ;  /* 0x0000007067707223 */ /* 0x000fe20000000066 */
[----:B------:R-:W-:Y:S01]  /*3220*/  FADD R103, R101, -R110 ;  /* 0x8000006e65677221 */ /* 0x000fe20000000000 */
[----:B------:R-:W-:-:S02]  /*3230*/  FSETP.NEU.AND P4, PT, R141, RZ, PT ;  /* 0x000000ff8d00720b */ /* 0x000fc40003f8d000 */
[----:B------:R-:W-:Y:S02]  /*3240*/  FSEL R108, R16, RZ, !P1 ;  /* 0x000000ff106c7208 */ /* 0x000fe40004800000 */
[----:B------:R-:W-:Y:S02]  /*3250*/  FSEL R101, R15, RZ, !P1 ;  /* 0x000000ff0f657208 */ /* 0x000fe40004800000 */
[----:B------:R-:W-:Y:S01]  /*3260*/  FSETP.NEU.AND P5, PT, R61, RZ, PT ;  /* 0x000000ff3d00720b */ /* 0x000fe20003fad000 */
[----:B------:R-:W-:Y:S01]  /*3270*/  IMAD.U32 R102, R17, 0x10000, RZ ;  /* 0x0001000011667824 */ /* 0x000fe200078e00ff */
[----:B------:R-:W-:Y:S01]  /*3280*/  FSEL R135, R135, RZ, P4 ;  /* 0x000000ff87877208 */ /* 0x000fe20002000000 */
[----:B------:R-:W-:Y:S01]  /*3290*/  FADD R109, -R108, R101 ;  /* 0x000000656c6d7221 */ /* 0x000fe20000000100 */
[----:B------:R-:W-:Y:S01]  /*32a0*/  FSEL R15, R104, RZ, P5 ;  /* 0x000000ff680f7208 */ /* 0x000fe20002800000 */
[----:B------:R-:W-:Y:S01]  /*32b0*/  FMUL R105, R103, R103 ;  /* 0x0000006767697220 */ /* 0x000fe20000400000 */
[----:B------:R-:W-:Y:S01]  /*32c0*/  PRMT R17, R17, 0x7632, R17 ;  /* 0x0000763211117816 */ /* 0x000fe20000000011 */
[----:B------:R-:W-:Y:S01]  /*32d0*/  FFMA R16, R103, R135, R110 ;  /* 0x0000008767107223 */ /* 0x000fe2000000006e */
[----:B------:R-:W-:Y:S01]  /*32e0*/  FSEL R102, R102, RZ, !P1 ;  /* 0x000000ff66667208 */ /* 0x000fe20004800000 */
[C---:B------:R-:W-:Y:S01]  /*32f0*/  FMUL R103, R109.reuse, R109 ;  /* 0x0000006d6d677220 */ /* 0x040fe20000400000 */
[----:B------:R-:W-:Y:S01]  /*3300*/  FFMA R109, R109, R15, R108 ;  /* 0x0000000f6d6d7223 */ /* 0x000fe2000000006c */
[----:B------:R-:W-:Y:S01]  /*3310*/  FSETP.NEU.AND P4, PT, R60, RZ, PT ;  /* 0x000000ff3c00720b */ /* 0x000fe20003f8d000 */
[----:B------:R-:W-:-:S02]  /*3320*/  IMAD.U32 R17, R17, 0x10000, RZ ;  /* 0x0001000011117824 */ /* 0x000fc400078e00ff */
[--C-:B------:R-:W-:Y:S01]  /*3330*/  FADD R102, R102, -R109.reuse ;  /* 0x8000006d66667221 */ /* 0x100fe20000000000 */
[----:B------:R-:W-:Y:S01]  /*3340*/  FSEL R65, R65, RZ, P4 ;  /* 0x000000ff41417208 */ /* 0x000fe20002000000 */
[----:B------:R-:W-:Y:S01]  /*3350*/  FMUL R62, R62, R103 ;  /* 0x000000673e3e7220 */ /* 0x000fe20000400000 */
[----:B------:R-:W-:Y:S01]  /*3360*/  PRMT R26, R26, 0x7632, R26 ;  /* 0x000076321a1a7816 */ /* 0x000fe2000000001a */
[C---:B------:R-:W-:Y:S01]  /*3370*/  FMUL R104, R102.reuse, R102 ;  /* 0x0000006666687220 */ /* 0x040fe20000400000 */
[----:B------:R-:W-:Y:S01]  /*3380*/  FSEL R17, R17, RZ, !P1 ;  /* 0x000000ff11117208 */ /* 0x000fe20004800000 */
[----:B------:R-:W-:Y:S01]  /*3390*/  FFMA R102, R102, R65, R109 ;  /* 0x0000004166667223 */ /* 0x000fe2000000006d */
[----:B------:R-:W-:Y:S01]  /*33a0*/  FSETP.NEU.AND P4, PT, R59, RZ, PT ;  /* 0x000000ff3b00720b */ /* 0x000fe20003f8d000 */
[----:B------:R-:W-:Y:S01]  /*33b0*/  FFMA R62, R15, R62, RZ ;  /* 0x0000003e0f3e7223 */ /* 0x000fe200000000ff */
[----:B------:R-:W-:Y:S01]  /*33c0*/  IMAD.U32 R26, R26, 0x10000, RZ ;  /* 0x000100001a1a7824 */ /* 0x000fe200078e00ff */
[----:B------:R-:W-:Y:S01]  /*33d0*/  FMUL R104, R61, R104 ;  /* 0x000000683d687220 */ /* 0x000fe20000400000 */
[C---:B------:R-:W-:Y:S01]  /*33e0*/  IMAD.U32 R15, R18.reuse, 0x10000, RZ ;  /* 0x00010000120f7824 */ /* 0x040fe200078e00ff */
[----:B------:R-:W-:Y:S01]  /*33f0*/  FSEL R67, R67, RZ, P4 ;  /* 0x000000ff43437208 */ /* 0x000fe20002000000 */
[----:B------:R-:W-:Y:S01]  /*3400*/  FADD R61, R17, -R102 ;  /* 0x80000066113d7221 */ /* 0x000fe20000000000 */
[----:B------:R-:W-:Y:S01]  /*3410*/  PRMT R18, R18, 0x7632, R18 ;  /* 0x0000763212127816 */ /* 0x000fe20000000012 */
[----:B------:R-:W-:Y:S01]  /*3420*/  FFMA R62, R65, R104, R62 ;  /* 0x00000068413e7223 */ /* 0x000fe2000000003e */
[----:B------:R-:W-:Y:S01]  /*3430*/  FSEL R17, R26, RZ, P2 ;  /* 0x000000ff1a117208 */ /* 0x000fe20001000000 */
[----:B------:R-:W-:Y:S01]  /*3440*/  FMUL R65, R61, R61 ;  /* 0x0000003d3d417220 */ /* 0x000fe20000400000 */
[----:B------:R-:W-:Y:S01]  /*3450*/  FSEL R26, R15, RZ, !P1 ;  /* 0x000000ff0f1a7208 */ /* 0x000fe20004800000 */
[----:B------:R-:W-:Y:S01]  /*3460*/  FFMA R61, R61, R67, R102 ;  /* 0x000000433d3d7223 */ /* 0x000fe20000000066 */
[----:B------:R-:W-:Y:S01]  /*3470*/  FSETP.NEU.AND P4, PT, R58, RZ, PT ;  /* 0x000000ff3a00720b */ /* 0x000fe20003f8d000 */
[----:B------:R-:W-:-:S02]  /*3480*/  IMAD.U32 R18, R18, 0x10000, RZ ;  /* 0x0001000012127824 */ /* 0x000fc400078e00ff */
[--C-:B------:R-:W-:Y:S01]  /*3490*/  FADD R26, R26, -R61.reuse ;  /* 0x8000003d1a1a7221 */ /* 0x100fe20000000000 */
[----:B------:R-:W-:Y:S01]  /*34a0*/  FSEL R103, R68, RZ, P4 ;  /* 0x000000ff44677208 */ /* 0x000fe20002000000 */
[----:B------:R-:W-:Y:S01]  /*34b0*/  FADD R15, R17, -R16 ;  /* 0x80000010110f7221 */ /* 0x000fe20000000000 */
[----:B------:R-:W-:Y:S02]  /*34c0*/  FSEL R18, R18, RZ, !P1 ;  /* 0x000000ff12127208 */ /* 0x000fe40004800000 */
[----:B------:R-:W-:Y:S01]  /*34d0*/  FSETP.NEU.AND P4, PT, R48, RZ, PT ;  /* 0x000000ff3000720b */ /* 0x000fe20003f8d000 */
[----:B------:R-:W-:Y:S01]  /*34e0*/  FFMA R61, R26, R103, R61 ;  /* 0x000000671a3d7223 */ /* 0x000fe2000000003d */
[C---:B------:R-:W-:Y:S01]  /*34f0*/  PRMT R17, R19.reuse, 0x7632, R17 ;  /* 0x0000763213117816 */ /* 0x040fe20000000011 */
[----:B------:R-:W-:Y:S01]  /*3500*/  IMAD.U32 R19, R19, 0x10000, RZ ;  /* 0x0001000013137824 */ /* 0x000fe200078e00ff */
[----:B------:R-:W-:Y:S01]  /*3510*/  FSEL R69, R69, RZ, P4 ;  /* 0x000000ff45457208 */ /* 0x000fe20002000000 */
[----:B------:R-:W-:Y:S01]  /*3520*/  FADD R18, R18, -R61 ;  /* 0x8000003d12127221 */ /* 0x000fe20000000000 */
[----:B------:R-:W-:Y:S01]  /*3530*/  FMUL R68, R26, R26 ;  /* 0x0000001a1a447220 */ /* 0x000fe20000400000 */
[----:B------:R-:W-:-:S02]  /*3540*/  FSETP.NEU.AND P4, PT, R57, RZ, PT ;  /* 0x000000ff3900720b */ /* 0x000fc40003f8d000 */
[----:B------:R-:W-:Y:S01]  /*3550*/  FSEL R19, R19, RZ, !P1 ;  /* 0x000000ff13137208 */ /* 0x000fe20004800000 */
[----:B------:R-:W-:Y:S01]  /*3560*/  FFMA R26, R18, R69, R61 ;  /* 0x00000045121a7223 */ /* 0x000fe2000000003d */
[----:B------:R-:W-:Y:S01]  /*3570*/  IMAD.U32 R17, R17, 0x10000, RZ ;  /* 0x0001000011117824 */ /* 0x000fe200078e00ff */
[----:B------:R-:W-:Y:S01]  /*3580*/  FSEL R70, R70, RZ, P4 ;  /* 0x000000ff46467208 */ /* 0x000fe20002000000 */
[----:B------:R-:W-:Y:S01]  /*3590*/  FMUL R68, R59, R68 ;  /* 0x000000443b447220 */ /* 0x000fe20000400000 */
[--C-:B------:R-:W-:Y:S01]  /*35a0*/  FADD R19, R19, -R26.reuse ;  /* 0x8000001a13137221 */ /* 0x100fe20000000000 */
[----:B------:R-:W-:Y:S01]  /*35b0*/  FMUL R65, R60, R65 ;  /* 0x000000413c417220 */ /* 0x000fe20000400000 */
[----:B------:R-:W-:Y:S01]  /*35c0*/  FMUL R59, R18, R18 ;  /* 0x00000012123b7220 */ /* 0x000fe20000400000 */
[----:B------:R-:W-:Y:S01]  /*35d0*/  FSETP.NEU.AND P4, PT, R56, RZ, PT ;  /* 0x000000ff3800720b */ /* 0x000fe20003f8d000 */
[----:B------:R-:W-:Y:S01]  /*35e0*/  FFMA R61, R19, R70, R26 ;  /* 0x00000046133d7223 */ /* 0x000fe2000000001a */
[----:B------:R-:W-:Y:S01]  /*35f0*/  FSEL R18, R17, RZ, !P1 ;  /* 0x000000ff11127208 */ /* 0x000fe20004800000 */
[----:B------:R-:W-:Y:S01]  /*3600*/  FFMA R62, R67, R65, R62 ;  /* 0x00000041433e7223 */ /* 0x000fe2000000003e */
[----:B---3--:R-:W-:Y:S01]  /*3610*/  IMAD.U32 R17, R20, 0x10000, RZ ;  /* 0x0001000014117824 */ /* 0x008fe200078e00ff */
[----:B------:R-:W-:Y:S01]  /*3620*/  FMUL R19, R19, R19 ;  /* 0x0000001313137220 */ /* 0x000fe20000400000 */
[----:B------:R-:W-:Y:S01]  /*3630*/  FSEL R26, R71, RZ, P4 ;  /* 0x000000ff471a7208 */ /* 0x000fe20002000000 */
[--C-:B------:R-:W-:Y:S01]  /*3640*/  FADD R18, R18, -R61.reuse ;  /* 0x8000003d12127221 */ /* 0x100fe20000000000 */
[----:B------:R-:W-:Y:S01]  /*3650*/  PRMT R20, R20, 0x7632, R20 ;  /* 0x0000763214147816 */ /* 0x000fe20000000014 */
[----:B------:R-:W-:Y:S01]  /*3660*/  FFMA R62, R103, R68, R62 ;  /* 0x00000044673e7223 */ /* 0x000fe2000000003e */
[----:B------:R-:W-:Y:S01]  /*3670*/  FMUL R59, R58, R59 ;  /* 0x0000003b3a3b7220 */ /* 0x000fe20000400000 */
[----:B------:R-:W-:Y:S01]  /*3680*/  FMUL R19, R48, R19 ;  /* 0x0000001330137220 */ /* 0x000fe20000400000 */
[----:B------:R-:W-:Y:S01]  /*3690*/  FSEL R17, R17, RZ, !P1 ;  /* 0x000000ff11117208 */ /* 0x000fe20004800000 */
[----:B------:R-:W-:Y:S01]  /*36a0*/  FFMA R48, R18, R26, R61 ;  /* 0x0000001a12307223 */ /* 0x000fe2000000003d */
[----:B------:R-:W-:-:S02]  /*36b0*/  FSETP.NEU.AND P4, PT, R139, RZ, PT ;  /* 0x000000ff8b00720b */ /* 0x000fc40003f8d000 */
[----:B------:R-:W-:Y:S01]  /*36c0*/  FSETP.NEU.AND P5, PT, R55, RZ, PT ;  /* 0x000000ff3700720b */ /* 0x000fe20003fad000 */
[----:B------:R-:W-:Y:S01]  /*36d0*/  FFMA R59, R69, R59, R62 ;  /* 0x0000003b453b7223 */ /* 0x000fe2000000003e */
[----:B------:R-:W-:Y:S01]  /*36e0*/  FMUL R18, R18, R18 ;  /* 0x0000001212127220 */ /* 0x000fe20000400000 */
[----:B------:R-:W-:Y:S01]  /*36f0*/  IMAD.U32 R20, R20, 0x10000, RZ ;  /* 0x0001000014147824 */ /* 0x000fe200078e00ff */
[----:B------:R-:W-:Y:S01]  /*3700*/  FSEL R134, R134, RZ, P4 ;  /* 0x000000ff86867208 */ /* 0x000fe20002000000 */
[----:B------:R-:W-:Y:S01]  /*3710*/  FADD R17, R17, -R48 ;  /* 0x8000003011117221 */ /* 0x000fe20000000000 */
[----:B------:R-:W-:Y:S01]  /*3720*/  FSEL R72, R72, RZ, P5 ;  /* 0x000000ff48487208 */ /* 0x000fe20002800000 */
[----:B------:R-:W-:Y:S01]  /*3730*/  FFMA R19, R70, R19, R59 ;  /* 0x0000001346137223 */ /* 0x000fe2000000003b */
[----:B------:R-:W-:Y:S01]  /*3740*/  FMUL R18, R57, R18 ;  /* 0x0000001239127220 */ /* 0x000fe20000400000 */
[C---:B------:R-:W-:Y:S01]  /*3750*/  FMUL R60, R15.reuse, R15 ;  /* 0x0000000f0f3c7220 */ /* 0x040fe20000400000 */
[----:B------:R-:W-:Y:S01]  /*3760*/  FSETP.NEU.AND P4, PT, R54, RZ, PT ;  /* 0x000000ff3600720b */ /* 0x000fe20003f8d000 */
[----:B------:R-:W-:Y:S01]  /*3770*/  FFMA R15, R15, R134, R16 ;  /* 0x000000860f0f7223 */ /* 0x000fe20000000010 */
[----:B------:R-:W-:Y:S01]  /*3780*/  FSEL R20, R20, RZ, !P1 ;  /* 0x000000ff14147208 */ /* 0x000fe20004800000 */
[----:B------:R-:W-:Y:S01]  /*3790*/  FFMA R57, R17, R72, R48 ;  /* 0x0000004811397223 */ /* 0x000fe20000000030 */
[C---:B------:R-:W-:Y:S01]  /*37a0*/  PRMT R16, R21.reuse, 0x7632, R16 ;  /* 0x0000763215107816 */ /* 0x040fe20000000010 */
[----:B------:R-:W-:Y:S01]  /*37b0*/  FFMA R19, R26, R18, R19 ;  /* 0x000000121a137223 */ /* 0x000fe20000000013 */
[----:B------:R-:W-:Y:S01]  /*37c0*/  IMAD.U32 R21, R21, 0x10000, RZ ;  /* 0x0001000015157824 */ /* 0x000fe200078e00ff */
[----:B------:R-:W-:Y:S01]  /*37d0*/  FSEL R26, R73, RZ, P4 ;  /* 0x000000ff491a7208 */ /* 0x000fe20002000000 */
[----:B------:R-:W-:Y:S01]  /*37e0*/  FADD R20, R20, -R57 ;  /* 0x8000003914147221 */ /* 0x000fe20000000000 */
[----:B------:R-:W-:Y:S01]  /*37f0*/  FMUL R59, R17, R17 ;  /* 0x00000011113b7220 */ /* 0x000fe20000400000 */
[----:B------:R-:W-:-:S02]  /*3800*/  FSETP.NEU.AND P4, PT, R53, RZ, PT ;  /* 0x000000ff3500720b */ /* 0x000fc40003f8d000 */
[----:B------:R-:W-:Y:S01]  /*3810*/  FSEL R21, R21, RZ, !P1 ;  /* 0x000000ff15157208 */ /* 0x000fe20004800000 */
[----:B------:R-:W-:Y:S01]  /*3820*/  FFMA R48, R20, R26, R57 ;  /* 0x0000001a14307223 */ /* 0x000fe20000000039 */
[----:B------:R-:W-:Y:S01]  /*3830*/  FMUL R59, R56, R59 ;  /* 0x0000003b383b7220 */ /* 0x000fe20000400000 */
[----:B------:R-:W-:Y:S01]  /*3840*/  FADD R19, RZ, R19 ;  /* 0x00000013ff137221 */ /* 0x000fe20000000000 */
[----:B------:R-:W-:Y:S01]  /*3850*/  FMUL R20, R20, R20 ;  /* 0x0000001414147220 */ /* 0x000fe20000400000 */
[----:B------:R-:W-:Y:S01]  /*3860*/  IMAD.U32 R16, R16, 0x10000, RZ ;  /* 0x0001000010107824 */ /* 0x000fe200078e00ff */
[----:B------:R-:W-:Y:S01]  /*3870*/  FSEL R74, R74, RZ, P4 ;  /* 0x000000ff4a4a7208 */ /* 0x000fe20002000000 */
[--C-:B------:R-:W-:Y:S01]  /*3880*/  FADD R21, R21, -R48.reuse ;  /* 0x8000003015157221 */ /* 0x100fe20000000000 */
[----:B------:R-:W-:Y:S01]  /*3890*/  FFMA R19, R72, R59, R19 ;  /* 0x0000003b48137223 */ /* 0x000fe20000000013 */
[----:B------:R-:W-:Y:S01]  /*38a0*/  FMUL R20, R55, R20 ;  /* 0x0000001437147220 */ /* 0x000fe20000400000 */
[----:B------:R-:W-:Y:S01]  /*38b0*/  FSETP.NEU.AND P4, PT, R52, RZ, PT ;  /* 0x000000ff3400720b */ /* 0x000fe20003f8d000 */
[----:B------:R-:W-:Y:S01]  /*38c0*/  FFMA R55, R21, R74, R48 ;  /* 0x0000004a15377223 */ /* 0x000fe20000000030 */
[----:B------:R-:W-:Y:S01]  /*38d0*/  FSEL R16, R16, RZ, !P1 ;  /* 0x000000ff10107208 */ /* 0x000fe20004800000 */
[----:B------:R-:W-:Y:S01]  /*38e0*/  FFMA R19, R26, R20, R19 ;  /* 0x000000141a137223 */ /* 0x000fe20000000013 */
[C---:B------:R-:W-:Y:S01]  /*38f0*/  PRMT R17, R22.reuse, 0x7632, R17 ;  /* 0x0000763216117816 */ /* 0x040fe20000000011 */
[----:B------:R-:W-:Y:S01]  /*3900*/  IMAD.U32 R22, R22, 0x10000, RZ ;  /* 0x0001000016167824 */ /* 0x000fe200078e00ff */
[----:B------:R-:W-:Y:S01]  /*3910*/  FSEL R20, R75, RZ, P4 ;  /* 0x000000ff4b147208 */ /* 0x000fe20002000000 */
[----:B------:R-:W-:Y:S01]  /*3920*/  FADD R16, R16, -R55 ;  /* 0x8000003710107221 */ /* 0x000fe20000000000 */
[----:B------:R-:W-:-:S02]  /*3930*/  FSETP.NEU.AND P4, PT, R51, RZ, PT ;  /* 0x000000ff3300720b */ /* 0x000fc40003f8d000 */
[----:B------:R-:W-:Y:S01]  /*3940*/  FSEL R22, R22, RZ, !P1 ;  /* 0x000000ff16167208 */ /* 0x000fe20004800000 */
[----:B------:R-:W-:Y:S01]  /*3950*/  FFMA R55, R16, R20, R55 ;  /* 0x0000001410377223 */ /* 0x000fe20000000037 */
[----:B------:R-:W-:Y:S01]  /*3960*/  FMUL R21, R21, R21 ;  /* 0x0000001515157220 */ /* 0x000fe20000400000 */
[----:B------:R-:W-:Y:S01]  /*3970*/  IMAD.U32 R17, R17, 0x10000, RZ ;  /* 0x0001000011117824 */ /* 0x000fe200078e00ff */
[----:B------:R-:W-:Y:S01]  /*3980*/  FSEL R79, R79, RZ, P4 ;  /* 0x000000ff4f4f7208 */ /* 0x000fe20002000000 */
[--C-:B------:R-:W-:Y:S01]  /*3990*/  FADD R22, R22, -R55.reuse ;  /* 0x8000003716167221 */ /* 0x100fe20000000000 */
[----:B------:R-:W-:Y:S01]  /*39a0*/  FMUL R21, R54, R21 ;  /* 0x0000001536157220 */ /* 0x000fe20000400000 */
[----:B------:R-:W-:Y:S02]  /*39b0*/  FSETP.NEU.AND P4, PT, R50, RZ, PT ;  /* 0x000000ff3200720b */ /* 0x000fe40003f8d000 */
[----:B------:R-:W-:Y:S01]  /*39c0*/  FSEL R17, R17, RZ, !P1 ;  /* 0x000000ff11117208 */ /* 0x000fe20004800000 */
[----:B------:R-:W-:Y:S01]  /*39d0*/  FFMA R26, R22, R79, R55 ;  /* 0x0000004f161a7223 */ /* 0x000fe20000000037 */
[C---:B------:R-:W-:Y:S01]  /*39e0*/  PRMT R18, R23.reuse, 0x7632, R18 ;  /* 0x0000763217127816 */ /* 0x040fe20000000012 */
[----:B------:R-:W-:Y:S01]  /*39f0*/  FFMA R19, R74, R21, R19 ;  /* 0x000000154a137223 */ /* 0x000fe20000000013 */
[----:B------:R-:W-:Y:S01]  /*3a00*/  IMAD.U32 R23, R23, 0x10000, RZ ;  /* 0x0001000017177824 */ /* 0x000fe200078e00ff */
[----:B------:R-:W-:Y:S01]  /*3a10*/  FMUL R21, R22, R22 ;  /* 0x0000001616157220 */ /* 0x000fe20000400000 */
[----:B------:R-:W-:Y:S01]  /*3a20*/  FMUL R16, R16, R16 ;  /* 0x0000001010107220 */ /* 0x000fe20000400000 */
[----:B------:R-:W-:Y:S01]  /*3a30*/  FSEL R22, R83, RZ, P4 ;  /* 0x000000ff53167208 */ /* 0x000fe20002000000 */
[--C-:B------:R-:W-:Y:S01]  /*3a40*/  FADD R17, R17, -R26.reuse ;  /* 0x8000001a11117221 */ /* 0x100fe20000000000 */
[----:B------:R-:W-:Y:S01]  /*3a50*/  FSEL R23, R23, RZ, !P1 ;  /* 0x000000ff17177208 */ /* 0x000fe20004800000 */
[----:B------:R-:W-:Y:S01]  /*3a60*/  FMUL R16, R53, R16 ;  /* 0x0000001035107220 */ /* 0x000fe20000400000 */
[----:B------:R-:W-:Y:S01]  /*3a70*/  FSETP.NEU.AND P4, PT, R49, RZ, PT ;  /* 0x000000ff3100720b */ /* 0x000fe20003f8d000 */
[----:B------:R-:W-:Y:S01]  /*3a80*/  FFMA R26, R17, R22, R26 ;  /* 0x00000016111a7223 */ /* 0x000fe2000000001a */
[----:B------:R-:W-:Y:S01]  /*3a90*/  IMAD.U32 R18, R18, 0x10000, RZ ;  /* 0x0001000012127824 */ /* 0x000fe200078e00ff */
[----:B------:R-:W-:Y:S01]  /*3aa0*/  FFMA R16, R20, R16, R19 ;  /* 0x0000001014107223 */ /* 0x000fe20000000013 */
[----:B------:R-:W-:Y:S01]  /*3ab0*/  PRMT R25, R27, 0x7632, R25 ;  /* 0x000076321b197816 */ /* 0x000fe20000000019 */
[----:B------:R-:W-:Y:S01]  /*3ac0*/  FMUL R21, R52, R21 ;  /* 0x0000001534157220 */ /* 0x000fe20000400000 */
[----:B------:R-:W-:Y:S01]  /*3ad0*/  FMUL R20, R17, R17 ;  /* 0x0000001111147220 */ /* 0x000fe20000400000 */
[----:B------:R-:W-:Y:S01]  /*3ae0*/  FADD R23, R23, -R26 ;  /* 0x8000001a17177221 */ /* 0x000fe20000000000 */
[----:B------:R-:W-:Y:S01]  /*3af0*/  FSEL R86, R86, RZ, P4 ;  /* 0x000000ff56567208 */ /* 0x000fe20002000000 */
[----:B------:R-:W-:Y:S01]  /*3b00*/  IMAD.U32 R27, R27, 0x10000, RZ ;  /* 0x000100001b1b7824 */ /* 0x000fe200078e00ff */
[----:B------:R-:W-:Y:S01]  /*3b10*/  FFMA R21, R79, R21, R16 ;  /* 0x000000154f157223 */ /* 0x000fe20000000010 */
[----:B------:R-:W-:Y:S01]  /*3b20*/  FMUL R20, R51, R20 ;  /* 0x0000001433147220 */ /* 0x000fe20000400000 */
[C---:B------:R-:W-:Y:S01]  /*3b30*/  FMUL R17, R23.reuse, R23 ;  /* 0x0000001717117220 */ /* 0x040fe20000400000 */
[----:B------:R-:W-:Y:S01]  /*3b40*/  FSEL R18, R18, RZ, !P1 ;  /* 0x000000ff12127208 */ /* 0x000fe20004800000 */
[----:B------:R-:W-:Y:S01]  /*3b50*/  FFMA R23, R23, R86, R26 ;  /* 0x0000005617177223 */ /* 0x000fe2000000001a */
[----:B------:R-:W-:-:S02]  /*3b60*/  FSEL R16, R27, RZ, P2 ;  /* 0x000000ff1b107208 */ /* 0x000fc40001000000 */
[----:B------:R-:W-:Y:S01]  /*3b70*/  FSETP.NEU.AND P4, PT, R137, RZ, PT ;  /* 0x000000ff8900720b */ /* 0x000fe20003f8d000 */
[----:B------:R-:W-:Y:S01]  /*3b80*/  FFMA R21, R22, R20, R21 ;  /* 0x0000001416157223 */ /* 0x000fe20000000015 */
[----:B------:R-:W-:Y:S01]  /*3b90*/  FADD R22, R18, -R23 ;  /* 0x8000001712167221 */ /* 0x000fe20000000000 */
[----:B------:R-:W-:Y:S01]  /*3ba0*/  FADD R16, R16, -R15 ;  /* 0x8000000f10107221 */ /* 0x000fe20000000000 */
[----:B------:R-:W-:Y:S02]  /*3bb0*/  FSEL R18, R119, RZ, P4 ;  /* 0x000000ff77127208 */ /* 0x000fe40002000000 */
[----:B------:R-:W-:-:S03]  /*3bc0*/  FSETP.NEU.AND P5, PT, R44, RZ, PT ;  /* 0x000000ff2c00720b */ /* 0x000fc60003fad000 */
[--C-:B------:R-:W-:Y:S01]  /*3bd0*/  FFMA R19, R16, R18, R15.reuse ;  /* 0x0000001210137223 */ /* 0x100fe2000000000f */
[C---:B-----5:R-:W-:Y:S01]  /*3be0*/  PRMT R15, R28.reuse, 0x7632, R15 ;  /* 0x000076321c0f7816 */ /* 0x060fe2000000000f */
[----:B------:R-:W-:Y:S01]  /*3bf0*/  IMAD.U32 R28, R28, 0x10000, RZ ;  /* 0x000100001c1c7824 */ /* 0x000fe200078e00ff */
[----:B------:R-:W-:Y:S01]  /*3c00*/  FMUL R105, R106, R105 ;  /* 0x000000696a697220 */ /* 0x000fe20000400000 */
[----:B------:R-:W-:Y:S01]  /*3c10*/  FSEL R90, R90, RZ, P5 ;  /* 0x000000ff5a5a7208 */ /* 0x000fe20002800000 */
[----:B------:R-:W-:Y:S01]  /*3c20*/  FMUL R60, R141, R60 ;  /* 0x0000003c8d3c7220 */ /* 0x000fe20000400000 */
[----:B------:R-:W-:Y:S01]  /*3c30*/  FMUL R20, R16, R16 ;  /* 0x0000001010147220 */ /* 0x000fe20000400000 */
[----:B------:R-:W-:Y:S01]  /*3c40*/  FFMA R101, R135, R105, R112 ;  /* 0x0000006987657223 */ /* 0x000fe20000000070 */
[----:B------:R-:W-:Y:S01]  /*3c50*/  FSETP.NEU.AND P4, PT, R45, RZ, PT ;  /* 0x000000ff2d00720b */ /* 0x000fe20003f8d000 */
[----:B------:R-:W-:Y:S01]  /*3c60*/  FFMA R23, R22, R90, R23 ;  /* 0x0000005a16177223 */ /* 0x000fe20000000017 */
[----:B------:R-:W-:Y:S01]  /*3c70*/  FSEL R28, R28, RZ, P0 ;  /* 0x000000ff1c1c7208 */ /* 0x000fe20000000000 */
[----:B------:R-:W-:Y:S01]  /*3c80*/  FMUL R17, R50, R17 ;  /* 0x0000001132117220 */ /* 0x000fe20000400000 */
[----:B------:R-:W-:Y:S01]  /*3c90*/  FADD R21, RZ, R21 ;  /* 0x00000015ff157221 */ /* 0x000fe20000000000 */
[----:B------:R-:W-:Y:S01]  /*3ca0*/  FMUL R26, R22, R22 ;  /* 0x00000016161a7220 */ /* 0x000fe20000400000 */
[----:B------:R-:W-:Y:S01]  /*3cb0*/  IMAD.U32 R15, R15, 0x10000, RZ ;  /* 0x000100000f0f7824 */ /* 0x000fe200078e00ff */
[----:B------:R-:W-:Y:S01]  /*3cc0*/  FFMA R101, R60, R134, R101 ;  /* 0x000000863c657223 */ /* 0x000fe20000000065 */
[----:B------:R-:W-:Y:S01]  /*3cd0*/  FMUL R20, R139, R20 ;  /* 0x000000148b147220 */ /* 0x000fe20000400000 */
[----:B------:R-:W-:Y:S01]  /*3ce0*/  FSEL R91, R91, RZ, P4 ;  /* 0x000000ff5b5b7208 */ /* 0x000fe20002000000 */
[----:B------:R-:W-:Y:S01]  /*3cf0*/  FADD R28, R28, -R23 ;  /* 0x800000171c1c7221 */ /* 0x000fe20000000000 */
[----:B------:R-:W-:Y:S01]  /*3d00*/  FFMA R17, R86, R17, R21 ;  /* 0x0000001156117223 */ /* 0x000fe20000000015 */
[----:B------:R-:W-:Y:S01]  /*3d10*/  FMUL R26, R49, R26 ;  /* 0x0000001a311a7220 */ /* 0x000fe20000400000 */
[----:B------:R-:W-:Y:S01]  /*3d20*/  FFMA R101, R18, R20, R101 ;  /* 0x0000001412657223 */ /* 0x000fe20000000065 */
[----:B------:R-:W-:Y:S01]  /*3d30*/  FSETP.NEU.AND P5, PT, R43, RZ, PT ;  /* 0x000000ff2b00720b */ /* 0x000fe20003fad000 */
[----:B------:R-:W-:Y:S01]  /*3d40*/  FFMA R20, R28, R91, R23 ;  /* 0x0000005b1c147223 */ /* 0x000fe20000000017 */
[----:B------:R-:W-:Y:S01]  /*3d50*/  FSEL R15, R15, RZ, P0 ;  /* 0x000000ff0f0f7208 */ /* 0x000fe20000000000 */
[----:B------:R-:W-:Y:S01]  /*3d60*/  FFMA R26, R90, R26, R17 ;  /* 0x0000001a5a1a7223 */ /* 0x000fe20000000011 */
[----:B------:R-:W-:Y:S01]  /*3d70*/  IMAD.U32 R17, R29, 0x10000, RZ ;  /* 0x000100001d117824 */ /* 0x000fe200078e00ff */
[----:B------:R-:W-:Y:S01]  /*3d80*/  FSETP.NEU.AND P4, PT, R131, RZ, PT ;  /* 0x000000ff8300720b */ /* 0x000fe20003f8d000 */
[----:B------:R-:W-:Y:S01]  /*3d90*/  FMUL R21, R28, R28 ;  /* 0x0000001c1c157220 */ /* 0x000fe20000400000 */
[----:B------:R-:W-:Y:S01]  /*3da0*/  FSEL R94, R94, RZ, P5 ;  /* 0x000000ff5e5e7208 */ /* 0x000fe20002800000 */
[--C-:B------:R-:W-:Y:S01]  /*3db0*/  FADD R23, R15, -R20.reuse ;  /* 0x800000140f177221 */ /* 0x100fe20000000000 */
[----:B------:R-:W-:Y:S01]  /*3dc0*/  PRMT R29, R29, 0x7632, R29 ;  /* 0x000076321d1d7816 */ /* 0x000fe2000000001d */
[----:B------:R-:W-:Y:S01]  /*3dd0*/  FMUL R21, R44, R21 ;  /* 0x000000152c157220 */ /* 0x000fe20000400000 */
[----:B------:R-:W-:Y:S01]  /*3de0*/  FSEL R16, R121, RZ, P4 ;  /* 0x000000ff79107208 */ /* 0x000fe20002000000 */
[----:B------:R-:W-:Y:S01]  /*3df0*/  FFMA R20, R23, R94, R20 ;  /* 0x0000005e17147223 */ /* 0x000fe20000000014 */
[----:B------:R-:W-:-:S02]  /*3e00*/  FSEL R17, R17, RZ, P0 ;  /* 0x000000ff11117208 */ /* 0x000fc40000000000 */
[----:B------:R-:W-:Y:S01]  /*3e10*/  FSETP.NEU.AND P4, PT, R63, RZ, PT ;  /* 0x000000ff3f00720b */ /* 0x000fe20003f8d000 */
[----:B------:R-:W-:Y:S01]  /*3e20*/  FFMA R21, R91, R21, R26 ;  /* 0x000000155b157223 */ /* 0x000fe2000000001a */
[----:B------:R-:W-:Y:S01]  /*3e30*/  IMAD.U32 R29, R29, 0x10000, RZ ;  /* 0x000100001d1d7824 */ /* 0x000fe200078e00ff */
[--C-:B------:R-:W-:Y:S01]  /*3e40*/  FADD R17, R17, -R20.reuse ;  /* 0x8000001411117221 */ /* 0x100fe20000000000 */
[----:B------:R-:W-:Y:S01]  /*3e50*/  FSEL R26, R95, RZ, P4 ;  /* 0x000000ff5f1a7208 */ /* 0x000fe20002000000 */
[----:B------:R-:W-:Y:S01]  /*3e60*/  IMAD.U32 R25, R25, 0x10000, RZ ;  /* 0x0001000019197824 */ /* 0x000fe200078e00ff */
[----:B------:R-:W-:Y:S02]  /*3e70*/  FSETP.NEU.AND P4, PT, R64, RZ, PT ;  /* 0x000000ff4000720b */ /* 0x000fe40003f8d000 */
[----:B------:R-:W-:Y:S01]  /*3e80*/  FSEL R29, R29, RZ, P0 ;  /* 0x000000ff1d1d7208 */ /* 0x000fe20000000000 */
[----:B------:R-:W-:Y:S01]  /*3e90*/  FFMA R20, R17, R26, R20 ;  /* 0x0000001a11147223 */ /* 0x000fe20000000014 */
[----:B------:R-:W-:Y:S01]  /*3ea0*/  FMUL R22, R23, R23 ;  /* 0x0000001717167220 */ /* 0x000fe20000400000 */
[----:B------:R-:W-:Y:S01]  /*3eb0*/  FMUL R28, R17, R17 ;  /* 0x00000011111c7220 */ /* 0x000fe20000400000 */
[----:B------:R-:W-:Y:S01]  /*3ec0*/  FSEL R25, R25, RZ, P2 ;  /* 0x000000ff19197208 */ /* 0x000fe20001000000 */
[----:B------:R-:W-:Y:S01]  /*3ed0*/  IMAD.U32 R17, R30, 0x10000, RZ ;  /* 0x000100001e117824 */ /* 0x000fe200078e00ff */
[----:B------:R-:W-:Y:S01]  /*3ee0*/  FSEL R96, R96, RZ, P4 ;  /* 0x000000ff60607208 */ /* 0x000fe20002000000 */
[----:B------:R-:W-:Y:S01]  /*3ef0*/  FADD R29, R29, -R20 ;  /* 0x800000141d1d7221 */ /* 0x000fe20000000000 */
[----:B------:R-:W-:Y:S01]  /*3f00*/  FMUL R22, R45, R22 ;  /* 0x000000162d167220 */ /* 0x000fe20000400000 */
[----:B------:R-:W-:Y:S01]  /*3f10*/  PRMT R30, R30, 0x7632, R30 ;  /* 0x000076321e1e7816 */ /* 0x000fe2000000001e */
[----:B------:R-:W-:Y:S01]  /*3f20*/  FADD R25, R25, -R19 ;  /* 0x8000001319197221 */ /* 0x000fe20000000000 */
[----:B------:R-:W-:Y:S01]  /*3f30*/  FSEL R17, R17, RZ, P0 ;  /* 0x000000ff11117208 */ /* 0x000fe20000000000 */
[----:B------:R-:W-:Y:S01]  /*3f40*/  FFMA R20, R29, R96, R20 ;  /* 0x000000601d147223 */ /* 0x000fe20000000014 */
[----:B------:R-:W-:Y:S01]  /*3f50*/  FSETP.NEU.AND P4, PT, R66, RZ, PT ;  /* 0x000000ff4200720b */ /* 0x000fe20003f8d000 */
[----:B------:R-:W-:Y:S01]  /*3f60*/  FFMA R21, R94, R22, R21 ;  /* 0x000000165e157223 */ /* 0x000fe20000000015 */
[----:B------:R-:W-:Y:S01]  /*3f70*/  FMUL R28, R43, R28 ;  /* 0x0000001c2b1c7220 */ /* 0x000fe20000400000 */
[----:B------:R-:W-:Y:S01]  /*3f80*/  FMUL R22, R29, R29 ;  /* 0x0000001d1d167220 */ /* 0x000fe20000400000 */
[----:B------:R-:W-:Y:S01]  /*3f90*/  IMAD.U32 R30, R30, 0x10000, RZ ;  /* 0x000100001e1e7824 */ /* 0x000fe200078e00ff */
[----:B------:R-:W-:Y:S01]  /*3fa0*/  FFMA R15, R16, R25, R19 ;  /* 0x00000019100f7223 */ /* 0x000fe20000000013 */
[----:B------:R-:W-:Y:S01]  /*3fb0*/  FSEL R97, R97, RZ, P4 ;  /* 0x000000ff61617208 */ /* 0x000fe20002000000 */
[--C-:B------:R-:W-:Y:S01]  /*3fc0*/  FADD R19, R17, -R20.reuse ;  /* 0x8000001411137221 */ /* 0x100fe20000000000 */
[----:B------:R-:W-:Y:S01]  /*3fd0*/  FFMA R21, R26, R28, R21 ;  /* 0x0000001c1a157223 */ /* 0x000fe20000000015 */
[----:B------:R-:W-:Y:S01]  /*3fe0*/  FMUL R22, R63, R22 ;  /* 0x000000163f167220 */ /* 0x000fe20000400000 */
[----:B------:R-:W-:Y:S01]  /*3ff0*/  FSEL R30, R30, RZ, P0 ;  /* 0x000000ff1e1e7208 */ /* 0x000fe20000000000 */
[----:B------:R-:W-:Y:S01]  /*4000*/  FFMA R23, R19, R97, R20 ;  /* 0x0000006113177223 */ /* 0x000fe20000000014 */
[----:B------:R-:W-:Y:S01]  /*4010*/  FSETP.NEU.AND P4, PT, R78, RZ, PT ;  /* 0x000000ff4e00720b */ /* 0x000fe20003f8d000 */
[----:B------:R-:W-:Y:S01]  /*4020*/  IMAD.U32 R17, R31, 0x10000, RZ ;  /* 0x000100001f117824 */ /* 0x000fe200078e00ff */
[----:B------:R-:W-:Y:S01]  /*4030*/  FMUL R19, R19, R19 ;  /* 0x0000001313137220 */ /* 0x000fe20000400000 */
[----:B------:R-:W-:Y:S01]  /*4040*/  FFMA R21, R96, R22, R21 ;  /* 0x0000001660157223 */ /* 0x000fe20000000015 */
[----:B------:R-:W-:Y:S01]  /*4050*/  FSEL R98, R98, RZ, P4 ;  /* 0x000000ff62627208 */ /* 0x000fe20002000000 */
[----:B------:R-:W-:Y:S01]  /*4060*/  FADD R30, R30, -R23 ;  /* 0x800000171e1e7221 */ /* 0x000fe20000000000 */
[----:B------:R-:W-:Y:S01]  /*4070*/  PRMT R31, R31, 0x7632, R31 ;  /* 0x000076321f1f7816 */ /* 0x000fe2000000001f */
[----:B------:R-:W-:Y:S01]  /*4080*/  FMUL R19, R64, R19 ;  /* 0x0000001340137220 */ /* 0x000fe20000400000 */
[----:B------:R-:W-:Y:S01]  /*4090*/  FADD R20, RZ, R21 ;  /* 0x00000015ff147221 */ /* 0x000fe20000000000 */
[----:B------:R-:W-:Y:S01]  /*40a0*/  FSEL R17, R17, RZ, P0 ;  /* 0x000000ff11117208 */ /* 0x000fe20000000000 */
[----:B------:R-:W-:Y:S01]  /*40b0*/  FFMA R22, R30, R98, R23 ;  /* 0x000000621e167223 */ /* 0x000fe20000000017 */
[----:B------:R-:W-:Y:S01]  /*40c0*/  FSETP.NEU.AND P4, PT, R82, RZ, PT ;  /* 0x000000ff5200720b */ /* 0x000fe20003f8d000 */
[----:B------:R-:W-:Y:S01]  /*40d0*/  FFMA R19, R97, R19, R20 ;  /* 0x0000001361137223 */ /* 0x000fe20000000014 */
[----:B------:R-:W-:Y:S01]  /*40e0*/  IMAD.U32 R31, R31, 0x10000, RZ ;  /* 0x000100001f1f7824 */ /* 0x000fe200078e00ff */
[----:B------:R-:W-:Y:S01]  /*40f0*/  FADD R17, R17, -R22 ;  /* 0x8000001611117221 */ /* 0x000fe20000000000 */
[----:B------:R-:W-:Y:S01]  /*4100*/  FSEL R20, R99, RZ, P4 ;  /* 0x000000ff63147208 */ /* 0x000fe20002000000 */
[----:B------:R-:W-:Y:S01]  /*4110*/  FMUL R21, R30, R30 ;  /* 0x0000001e1e157220 */ /* 0x000fe20000400000 */
[----:B------:R-:W-:-:S02]  /*4120*/  FSETP.NEU.AND P4, PT, R87, RZ, PT ;  /* 0x000000ff5700720b */ /* 0x000fc40003f8d000 */
[----:B------:R-:W-:Y:S01]  /*4130*/  FSEL R31, R31, RZ, P0 ;  /* 0x000000ff1f1f7208 */ /* 0x000fe20000000000 */
[C---:B------:R-:W-:Y:S01]  /*4140*/  FFMA R22, R17.reuse, R20, R22 ;  /* 0x0000001411167223 */ /* 0x040fe20000000016 */
[----:B------:R-:W-:Y:S01]  /*4150*/  FMUL R23, R17, R17 ;  /* 0x0000001111177220 */ /* 0x000fe20000400000 */
[----:B------:R-:W-:Y:S01]  /*4160*/  FMUL R21, R66, R21 ;  /* 0x0000001542157220 */ /* 0x000fe20000400000 */
[----:B------:R-:W-:Y:S01]  /*4170*/  IMAD.U32 R17, R32, 0x10000, RZ ;  /* 0x0001000020117824 */ /* 0x000fe200078e00ff */
[----:B------:R-:W-:Y:S01]  /*4180*/  FSEL R100, R100, RZ, P4 ;  /* 0x000000ff64647208 */ /* 0x000fe20002000000 */
[----:B------:R-:W-:Y:S01]  /*4190*/  FADD R31, R31, -R22 ;  /* 0x800000161f1f7221 */ /* 0x000fe20000000000 */
[----:B------:R-:W-:Y:S01]  /*41a0*/  PRMT R32, R32, 0x7632, R32 ;  /* 0x0000763220207816 */ /* 0x000fe20000000020 */
[----:B------:R-:W-:Y:S01]  /*41b0*/  FFMA R19, R98, R21, R19 ;  /* 0x0000001562137223 */ /* 0x000fe20000000013 */
[----:B------:R-:W-:Y:S01]  /*41c0*/  FMUL R23, R78, R23 ;  /* 0x000000174e177220 */ /* 0x000fe20000400000 */
        /* <DEDUP_REMOVED lines=10> */
[----:B------:R-:W-:Y:S01]  /*4270*/  FFMA R23, R21, R20, R22 ;  /* 0x0000001415177223 */ /* 0x000fe20000000016 */
[----:B------:R-:W-:Y:S01]  /*4280*/  IMAD.U32 R17, R33, 0x10000, RZ ;  /* 0x0001000021117824 */ /* 0x000fe200078e00ff */
[----:B------:R-:W-:Y:S01]  /*4290*/  FMUL R31, R82, R31 ;  /* 0x0000001f521f7220 */ /* 0x000fe20000400000 */
[----:B------:R-:W-:Y:S01]  /*42a0*/  FMUL R22, R21, R21 ;  /* 0x0000001515167220 */ /* 0x000fe20000400000 */
[----:B------:R-:W-:Y:S01]  /*42b0*/  FSEL R26, R127, RZ, P4 ;  /* 0x000000ff7f1a7208 */ /* 0x000fe20002000000 */
[----:B------:R-:W-:Y:S01]  /*42c0*/  FADD R32, R32, -R23 ;  /* 0x8000001720207221 */ /* 0x000fe20000000000 */
[----:B------:R-:W-:Y:S01]  /*42d0*/  PRMT R33, R33, 0x7632, R33 ;  /* 0x0000763221217816 */ /* 0x000fe20000000021 */
[----:B------:R-:W-:Y:S01]  /*42e0*/  FFMA R19, R100, R31, R19 ;  /* 0x0000001f64137223 */ /* 0x000fe20000000013 */
[----:B------:R-:W-:Y:S01]  /*42f0*/  FMUL R22, R87, R22 ;  /* 0x0000001657167220 */ /* 0x000fe20000400000 */
[----:B------:R-:W-:Y:S01]  /*4300*/  FSEL R17, R17, RZ, P0 ;  /* 0x000000ff11117208 */ /* 0x000fe20000000000 */
[----:B------:R-:W-:Y:S01]  /*4310*/  FMUL R21, R32, R32 ;  /* 0x0000002020157220 */ /* 0x000fe20000400000 */
[----:B------:R-:W-:Y:S01]  /*4320*/  FSETP.NEU.AND P4, PT, R128, RZ, PT ;  /* 0x000000ff8000720b */ /* 0x000fe20003f8d000 */
[----:B------:R-:W-:Y:S01]  /*4330*/  FFMA R32, R32, R26, R23 ;  /* 0x0000001a20207223 */ /* 0x000fe20000000017 */
[----:B------:R-:W-:Y:S01]  /*4340*/  FMUL R18, R25, R25 ;  /* 0x0000001919127220 */ /* 0x000fe20000400000 */
[----:B------:R-:W-:Y:S01]  /*4350*/  IMAD.U32 R33, R33, 0x10000, RZ ;  /* 0x0001000021217824 */ /* 0x000fe200078e00ff */
[----:B------:R-:W-:Y:S01]  /*4360*/  FFMA R19, R20, R22, R19 ;  /* 0x0000001614137223 */ /* 0x000fe20000000013 */
[----:B------:R-:W-:Y:S01]  /*4370*/  FMUL R21, R124, R21 ;  /* 0x000000157c157220 */ /* 0x000fe20000400000 */
[----:B------:R-:W-:Y:S01]  /*4380*/  FSEL R129, R129, RZ, P4 ;  /* 0x000000ff81817208 */ /* 0x000fe20002000000 */
[--C-:B------:R-:W-:Y:S01]  /*4390*/  FADD R17, R17, -R32.reuse ;  /* 0x8000002011117221 */ /* 0x100fe20000000000 */
[----:B------:R-:W-:Y:S01]  /*43a0*/  FMUL R18, R137, R18 ;  /* 0x0000001289127220 */ /* 0x000fe20000400000 */
[----:B------:R-:W0:Y:S01]  /*43b0*/  MUFU.RCP R155, R155 ;  /* 0x0000009b009b7308 */ /* 0x000e220000001000 */
[----:B------:R-:W-:Y:S01]  /*43c0*/  FFMA R19, R26, R21, R19 ;  /* 0x000000151a137223 */ /* 0x000fe20000000013 */
[----:B------:R-:W-:Y:S01]  /*43d0*/  FSEL R33, R33, RZ, P0 ;  /* 0x000000ff21217208 */ /* 0x000fe20000000000 */
[C---:B------:R-:W-:Y:S01]  /*43e0*/  FFMA R32, R17.reuse, R129, R32 ;  /* 0x0000008111207223 */ /* 0x040fe20000000020 */
[----:B------:R-:W-:Y:S01]  /*43f0*/  FSETP.NEU.AND P4, PT, R130, RZ, PT ;  /* 0x000000ff8200720b */ /* 0x000fe20003f8d000 */
[----:B------:R-:W-:Y:S01]  /*4400*/  FFMA R18, R16, R18, R101 ;  /* 0x0000001210127223 */ /* 0x000fe20000000065 */
[C---:B------:R-:W-:Y:S01]  /*4410*/  PRMT R16, R34.reuse, 0x7632, R16 ;  /* 0x0000763222107816 */ /* 0x040fe20000000010 */
[----:B------:R-:W-:Y:S01]  /*4420*/  FMUL R23, R17, R17 ;  /* 0x0000001111177220 */ /* 0x000fe20000400000 */
[----:B------:R-:W-:Y:S01]  /*4430*/  IMAD.U32 R34, R34, 0x10000, RZ ;  /* 0x0001000022227824 */ /* 0x000fe200078e00ff */
[----:B------:R-:W-:Y:S01]  /*4440*/  FADD R20, RZ, R19 ;  /* 0x00000013ff147221 */ /* 0x000fe20000000000 */
[--C-:B------:R-:W-:Y:S01]  /*4450*/  FADD R33, R33, -R32.reuse ;  /* 0x8000002021217221 */ /* 0x100fe20000000000 */
[----:B------:R-:W-:Y:S01]  /*4460*/  FSEL R19, R142, RZ, P4 ;  /* 0x000000ff8e137208 */ /* 0x000fe20002000000 */
[----:B------:R-:W-:Y:S01]  /*4470*/  FMUL R23, R126, R23 ;  /* 0x000000177e177220 */ /* 0x000fe20000400000 */
[----:B------:R-:W-:Y:S01]  /*4480*/  FSEL R34, R34, RZ, P0 ;  /* 0x000000ff22227208 */ /* 0x000fe20000000000 */
[C---:B------:R-:W-:Y:S01]  /*4490*/  FMUL R21, R33.reuse, R33 ;  /* 0x0000002121157220 */ /* 0x040fe20000400000 */
[----:B------:R-:W-:Y:S01]  /*44a0*/  FSETP.NEU.AND P4, PT, R138, RZ, PT ;  /* 0x000000ff8a00720b */ /* 0x000fe20003f8d000 */
[----:B------:R-:W-:Y:S01]  /*44b0*/  FFMA R33, R33, R19, R32 ;  /* 0x0000001321217223 */ /* 0x000fe20000000020 */
[----:B------:R-:W-:Y:S01]  /*44c0*/  FFMA R20, R129, R23, R20 ;  /* 0x0000001781147223 */ /* 0x000fe20000000014 */
[----:B------:R-:W-:Y:S01]  /*44d0*/  IMAD.U32 R16, R16, 0x10000, RZ ;  /* 0x0001000010107824 */ /* 0x000fe200078e00ff */
[----:B------:R-:W-:Y:S01]  /*44e0*/  FSEL R23, R144, RZ, P4 ;  /* 0x000000ff90177208 */ /* 0x000fe20002000000 */
[----:B------:R-:W-:Y:S01]  /*44f0*/  FADD R34, R34, -R33 ;  /* 0x8000002122227221 */ /* 0x000fe20000000000 */
[----:B0-----:R-:W-:Y:S01]  /*4500*/  FMUL R117, R155, R152 ;  /* 0x000000989b757220 */ /* 0x001fe20000400000 */
[----:B------:R-:W-:-:S02]  /*4510*/  FSETP.NEU.AND P4, PT, R140, RZ, PT ;  /* 0x000000ff8c00720b */ /* 0x000fc40003f8d000 */
[----:B------:R-:W-:Y:S01]  /*4520*/  FSEL R16, R16, RZ, P0 ;  /* 0x000000ff10107208 */ /* 0x000fe20000000000 */
[----:B------:R-:W-:Y:S01]  /*4530*/  FFMA R33, R34, R23, R33 ;  /* 0x0000001722217223 */ /* 0x000fe20000000021 */
[C---:B------:R-:W-:Y:S01]  /*4540*/  PRMT R17, R35.reuse, 0x7632, R17 ;  /* 0x0000763223117816 */ /* 0x040fe20000000011 */
[----:B------:R-:W-:Y:S01]  /*4550*/  IMAD.U32 R35, R35, 0x10000, RZ ;  /* 0x0001000023237824 */ /* 0x000fe200078e00ff */
[----:B------:R-:W-:Y:S01]  /*4560*/  FSEL R117, R117, RZ, P4 ;  /* 0x000000ff75757208 */ /* 0x000fe20002000000 */
[--C-:B------:R-:W-:Y:S01]  /*4570*/  FADD R16, R16, -R33.reuse ;  /* 0x8000002110107221 */ /* 0x100fe20000000000 */
[----:B------:R-:W-:Y:S02]  /*4580*/  FSETP.NEU.AND P4, PT, R146, RZ, PT ;  /* 0x000000ff9200720b */ /* 0x000fe40003f8d000 */
[----:B------:R-:W-:Y:S01]  /*4590*/  FSEL R35, R35, RZ, P0 ;  /* 0x000000ff23237208 */ /* 0x000fe20000000000 */
[----:B------:R-:W-:Y:S01]  /*45a0*/  FFMA R22, R16, R117, R33 ;  /* 0x0000007510167223 */ /* 0x000fe20000000021 */
[----:B------:R-:W-:Y:S01]  /*45b0*/  IMAD.U32 R17, R17, 0x10000, RZ ;  /* 0x0001000011117824 */ /* 0x000fe200078e00ff */
[----:B------:R-:W0:Y:S01]  /*45c0*/  SHFL.BFLY PT, R26, R15, 0x10, 0x1f ;  /* 0x0e001f000f1a7f89 */ /* 0x000e2200000e0000 */
[----:B------:R-:W-:Y:S01]  /*45d0*/  FSEL R120, R120, RZ, P4 ;  /* 0x000000ff78787208 */ /* 0x000fe20002000000 */
[----:B------:R-:W-:Y:S01]  /*45e0*/  FMUL R21, R128, R21 ;  /* 0x0000001580157220 */ /* 0x000fe20000400000 */
[----:B------:R-:W-:Y:S01]  /*45f0*/  FADD R35, R35, -R22 ;  /* 0x8000001623237221 */ /* 0x000fe20000000000 */
[----:B------:R-:W1:Y:S01]  /*4600*/  SHFL.BFLY PT, R30, R113, 0x8, 0x1f ;  /* 0x0d001f00711e7f89 */ /* 0x000e6200000e0000 */
[----:B------:R-:W-:Y:S01]  /*4610*/  FSEL R17, R17, RZ, P0 ;  /* 0x000000ff11117208 */ /* 0x000fe20000000000 */
[----:B------:R-:W-:Y:S01]  /*4620*/  FFMA R20, R19, R21, R20 ;  /* 0x0000001513147223 */ /* 0x000fe20000000014 */
[----:B------:R-:W-:Y:S01]  /*4630*/  FFMA R22, R35, R120, R22 ;  /* 0x0000007823167223 */ /* 0x000fe20000000016 */
[----:B------:R-:W-:Y:S01]  /*4640*/  FMUL R19, R34, R34 ;  /* 0x0000002222137220 */ /* 0x000fe20000400000 */
[----:B------:R-:W-:Y:S01]  /*4650*/  FSETP.NEU.AND P4, PT, R118, RZ, PT ;  /* 0x000000ff7600720b */ /* 0x000fe20003f8d000 */
[----:B------:R-:W2:Y:S01]  /*4660*/  SHFL.BFLY PT, R28, R107, 0x4, 0x1f ;  /* 0x0c801f006b1c7f89 */ /* 0x000ea200000e0000 */
[----:B------:R-:W-:Y:S01]  /*4670*/  FADD R21, R17, -R22 ;  /* 0x8000001611157221 */ /* 0x000fe20000000000 */
[----:B------:R-:W-:Y:S01]  /*4680*/  FMUL R19, R130, R19 ;  /* 0x0000001382137220 */ /* 0x000fe20000400000 */
[----:B------:R-:W-:Y:S01]  /*4690*/  FMUL R17, R16, R16 ;  /* 0x0000001010117220 */ /* 0x000fe20000400000 */
[----:B------:R-:W-:Y:S01]  /*46a0*/  FSEL R123, R123, RZ, P4 ;  /* 0x000000ff7b7b7208 */ /* 0x000fe20002000000 */
[----:B------:R-:W-:Y:S01]  /*46b0*/  FMUL R35, R35, R35 ;  /* 0x0000002323237220 */ /* 0x000fe20000400000 */
[----:B------:R-:W-:Y:S01]  /*46c0*/  FFMA R19, R23, R19, R20 ;  /* 0x0000001317137223 */ /* 0x000fe20000000014 */
[----:B------:R-:W-:Y:S01]  /*46d0*/  FMUL R138, R138, R17 ;  /* 0x000000118a8a7220 */ /* 0x000fe20000400000 */
[----:B------:R-:W3:Y:S01]  /*46e0*/  SHFL.BFLY PT, R25, R18, 0x10, 0x1f ;  /* 0x0e001f0012197f89 */ /* 0x000ee200000e0000 */
[----:B------:R-:W-:Y:S01]  /*46f0*/  FFMA R22, R123, R21, R22 ;  /* 0x000000157b167223 */ /* 0x000fe20000000016 */
[----:B------:R-:W-:Y:S01]  /*4700*/  FMUL R35, R140, R35 ;  /* 0x000000238c237220 */ /* 0x000fe20000400000 */
[----:B------:R-:W-:Y:S01]  /*4710*/  FFMA R19, R138, R117, R19 ;  /* 0x000000758a137223 */ /* 0x000fe20000000013 */
[----:B------:R-:W-:Y:S01]  /*4720*/  FMUL R21, R21, R21 ;  /* 0x0000001515157220 */ /* 0x000fe20000400000 */
[----:B------:R-:W-:Y:S01]  /*4730*/  FSETP.NEU.AND P5, PT, R122, RZ, PT ;  /* 0x000000ff7a00720b */ /* 0x000fe20003fad000 */
[----:B------:R-:W4:Y:S01]  /*4740*/  SHFL.BFLY PT, R23, R22, 0x10, 0x1f ;  /* 0x0e001f0016177f89 */ /* 0x000f2200000e0000 */
[----:B------:R-:W-:Y:S01]  /*4750*/  FFMA R120, R120, R35, R19 ;  /* 0x0000002378787223 */ /* 0x000fe20000000013 */
[----:B------:R-:W-:Y:S01]  /*4760*/  FMUL R146, R146, R21 ;  /* 0x0000001592927220 */ /* 0x000fe20000400000 */
[----:B------:R-:W-:Y:S01]  /*4770*/  FSEL R114, R114, RZ, P5 ;  /* 0x000000ff72727208 */ /* 0x000fe20002800000 */
[----:B0-----:R-:W-:Y:S01]  /*4780*/  FADD R26, -R15, R26 ;  /* 0x0000001a0f1a7221 */ /* 0x001fe20000000100 */
[----:B-1----:R-:W-:Y:S01]  /*4790*/  FADD R31, R113, R30 ;  /* 0x0000001e711f7221 */ /* 0x002fe20000000000 */
[----:B------:R-:W-:-:S02]  /*47a0*/  FFMA R120, R123, R146, R120 ;  /* 0x000000927b787223 */ /* 0x000fc40000000078 */
[----:B------:R-:W-:Y:S02]  /*47b0*/  FFMA R15, R26, R114, R15 ;  /* 0x000000721a0f7223 */ /* 0x000fe4000000000f */
[----:B------:R-:W0:Y:S01]  /*47c0*/  SHFL.BFLY PT, R32, R31, 0x4, 0x1f ;  /* 0x0c801f001f207f89 */ /* 0x000e2200000e0000 */
[----:B--2---:R-:W-:-:S03]  /*47d0*/  FADD R20, R107, R28 ;  /* 0x0000001c6b147221 */ /* 0x004fc60000000000 */
[----:B------:R-:W1:Y:S01]  /*47e0*/  SHFL.BFLY PT, R21, R120, 0x10, 0x1f ;  /* 0x0e001f0078157f89 */ /* 0x000e6200000e0000 */
[----:B------:R-:W2:Y:S01]  /*47f0*/  MUFU.RCP R148, R148 ;  /* 0x0000009400947308 */ /* 0x000ea20000001000 */
[----:B------:R-:W-:Y:S02]  /*4800*/  FSETP.GT.AND P5, PT, |R31|, 8.50705917302346158658e+37, PT ;  /* 0x7e8000001f00780b */ /* 0x000fe40003fa4200 */
[----:B------:R-:W5:Y:S01]  /*4810*/  SHFL.BFLY PT, R16, R15, 0x8, 0x1f ;  /* 0x0d001f000f107f89 */ /* 0x000f6200000e0000 */
[----:B------:R-:W-:Y:S01]  /*4820*/  FSETP.NEU.AND P4, PT, R113, RZ, PT ;  /* 0x000000ff7100720b */ /* 0x000fe20003f8d000 */
[----:B------:R-:W-:Y:S01]  /*4830*/  FMUL R26, R26, R26 ;  /* 0x0000001a1a1a7220 */ /* 0x000fe20000400000 */
[----:B------:R-:W-:Y:S02]  /*4840*/  FSETP.GT.AND P6, PT, |R20|, 8.50705917302346158658e+37, PT ;  /* 0x7e8000001400780b */ /* 0x000fe40003fc4200 */
[----:B------:R-:W-:Y:S01]  /*4850*/  FSEL R111, R111, RZ, P4 ;  /* 0x000000ff6f6f7208 */ /* 0x000fe20002000000 */
[----:B------:R-:W-:Y:S01]  /*4860*/  FMUL R26, R131, R26 ;  /* 0x0000001a831a7220 */ /* 0x000fe20000400000 */
[C---:B------:R-:W-:Y:S01]  /*4870*/  FSETP.GEU.AND P4, PT, |R31|.reuse, 1.175494350822287508e-38, PT ;  /* 0x008000001f00780b */ /* 0x040fe20003f8e200 */
[----:B---3--:R-:W-:Y:S01]  /*4880*/  FADD R25, R18, R25 ;  /* 0x0000001912197221 */ /* 0x008fe20000000000 */
[----:B------:R-:W-:Y:S01]  /*4890*/  FMUL R18, R31, 0.25 ;  /* 0x3e8000001f127820 */ /* 0x000fe20000400000 */
[----:B------:R-:W-:Y:S01]  /*48a0*/  FMUL R17, R20, 0.25 ;  /* 0x3e80000014117820 */ /* 0x000fe20000400000 */
[----:B----4-:R-:W-:Y:S01]  /*48b0*/  FADD R23, -R22, R23 ;  /* 0x0000001716177221 */ /* 0x010fe20000000100 */
[----:B------:R-:W-:Y:S01]  /*48c0*/  FFMA R25, R114, R26, R25 ;  /* 0x0000001a72197223 */ /* 0x000fe20000000019 */
[----:B------:R-:W-:Y:S01]  /*48d0*/  @P5 FMUL R30, R30, 0.25 ;  /* 0x3e8000001e1e5820 */ /* 0x000fe20000400000 */
[----:B------:R-:W-:Y:S01]  /*48e0*/  FSEL R26, R18, R31, P5 ;  /* 0x0000001f121a7208 */ /* 0x000fe20002800000 */
[----:B------:R-:W-:Y:S01]  /*48f0*/  FFMA R22, R23, R111, R22 ;  /* 0x0000006f17167223 */ /* 0x000fe20000000016 */
[----:B------:R-:W-:Y:S01]  /*4900*/  FSETP.GEU.AND P5, PT, |R20|, 1.175494350822287508e-38, PT ;  /* 0x008000001400780b */ /* 0x000fe20003fae200 */
[----:B--2---:R-:W-:Y:S01]  /*4910*/  FMUL R24, R148, R115 ;  /* 0x0000007394187220 */ /* 0x004fe20000400000 */
[----:B------:R-:W-:Y:S01]  /*4920*/  FSEL R19, R17, R20, P6 ;  /* 0x0000001411137208 */ /* 0x000fe20003000000 */
[----:B------:R-:W-:Y:S01]  /*4930*/  @P6 FMUL R28, R28, 0.25 ;  /* 0x3e8000001c1c6820 */ /* 0x000fe20000400000 */
[----:B------:R-:W-:Y:S01]  /*4940*/  FMUL R23, R23, R23 ;  /* 0x0000001717177220 */ /* 0x000fe20000400000 */
[----:B------:R-:W2:Y:S01]  /*4950*/  SHFL.BFLY PT, R18, R25, 0x8, 0x1f ;  /* 0x0d001f0019127f89 */ /* 0x000ea200000e0000 */
[----:B------:R-:W-:Y:S01]  /*4960*/  FSETP.NEU.AND P6, PT, R107, RZ, PT ;  /* 0x000000ff6b00720b */ /* 0x000fe20003fcd000 */
[----:B0-----:R-:W-:Y:S01]  /*4970*/  FADD R34, R31, R32 ;  /* 0x000000201f227221 */ /* 0x001fe20000000000 */
[----:B------:R-:W-:Y:S01]  /*4980*/  @!P4 FMUL R26, R26, 16777216 ;  /* 0x4b8000001a1ac820 */ /* 0x000fe20000400000 */
[----:B------:R-:W-:Y:S01]  /*4990*/  FMUL R23, R118, R23 ;  /* 0x0000001776177220 */ /* 0x000fe20000400000 */
[----:B------:R-:W0:Y:S01]  /*49a0*/  SHFL.BFLY PT, R27, R22, 0x8, 0x1f ;  /* 0x0d001f00161b7f89 */ /* 0x000e2200000e0000 */
[----:B-1----:R-:W-:Y:S01]  /*49b0*/  FADD R120, R120, R21 ;  /* 0x0000001578787221 */ /* 0x002fe20000000000 */
[----:B------:R-:W-:Y:S01]  /*49c0*/  FSEL R24, R24, RZ, P6 ;  /* 0x000000ff18187208 */ /* 0x000fe20003000000 */
[----:B-----5:R-:W-:Y:S01]  /*49d0*/  FADD R16, -R15, R16 ;  /* 0x000000100f107221 */ /* 0x020fe20000000100 */
[----:B------:R-:W1:Y:S01]  /*49e0*/  MUFU.RCP R33, R26 ;  /* 0x0000001a00217308 */ /* 0x000e620000001000 */
[C---:B------:R-:W-:Y:S01]  /*49f0*/  FMUL R29, R34.reuse, 0.25 ;  /* 0x3e800000221d7820 */ /* 0x040fe20000400000 */
[----:B------:R-:W-:Y:S01]  /*4a00*/  FSETP.GT.AND P6, PT, |R34|, 8.50705917302346158658e+37, PT ;  /* 0x7e8000002200780b */ /* 0x000fe20003fc4200 */
[----:B------:R-:W-:Y:S01]  /*4a10*/  FFMA R120, R111, R23, R120 ;  /* 0x000000176f787223 */ /* 0x000fe20000000078 */
[C---:B------:R-:W-:Y:S01]  /*4a20*/  FFMA R15, R16.reuse, R24, R15 ;  /* 0x00000018100f7223 */ /* 0x040fe2000000000f */
[----:B------:R-:W-:Y:S01]  /*4a30*/  @!P5 FMUL R19, R19, 16777216 ;  /* 0x4b8000001313d820 */ /* 0x000fe20000400000 */
[----:B------:R-:W3:Y:S01]  /*4a40*/  SHFL.BFLY PT, R21, R20, 0x2, 0x1f ;  /* 0x0c401f0014157f89 */ /* 0x000ee200000e0000 */
[----:B------:R-:W-:Y:S01]  /*4a50*/  FSEL R35, R29, R34, P6 ;  /* 0x000000221d237208 */ /* 0x000fe20003000000 */
[----:B------:R-:W-:-:S02]  /*4a60*/  FMUL R17, R16, R16 ;  /* 0x0000001010117220 */ /* 0x000fc40000400000 */
[----:B------:R-:W4:Y:S01]  /*4a70*/  SHFL.BFLY PT, R29, R120, 0x8, 0x1f ;  /* 0x0d001f00781d7f89 */ /* 0x000f2200000e0000 */
[----:B------:R-:W-:Y:S01]  /*4a80*/  @!P4 FMUL R30, R30, 16777216 ;  /* 0x4b8000001e1ec820 */ /* 0x000fe20000400000 */
[----:B------:R-:W-:Y:S02]  /*4a90*/  FSETP.GEU.AND P4, PT, |R34|, 1.175494350822287508e-38, PT ;  /* 0x008000002200780b */ /* 0x000fe40003f8e200 */
[----:B------:R-:W5:Y:S01]  /*4aa0*/  SHFL.BFLY PT, R16, R15, 0x4, 0x1f ;  /* 0x0c801f000f107f89 */ /* 0x000f6200000e0000 */
[----:B------:R-:W3:Y:S01]  /*4ab0*/  MUFU.RCP R19, R19 ;  /* 0x0000001300137308 */ /* 0x000ee20000001000 */
[----:B-1----:R-:W-:Y:S01]  /*4ac0*/  FMUL R33, R33, R30 ;  /* 0x0000001e21217220 */ /* 0x002fe20000400000 */
[----:B------:R-:W-:Y:S01]  /*4ad0*/  @!P5 FMUL R28, R28, 16777216 ;  /* 0x4b8000001c1cd820 */ /* 0x000fe20000400000 */
[----:B------:R-:W-:Y:S01]  /*4ae0*/  FMUL R17, R122, R17 ;  /* 0x000000117a117220 */ /* 0x000fe20000400000 */
[----:B--2---:R-:W-:Y:S01]  /*4af0*/  FADD R25, R25, R18 ;  /* 0x0000001219197221 */ /* 0x004fe20000000000 */
[----:B------:R-:W-:Y:S01]  /*4b00*/  FSETP.NEU.AND P5, PT, R31, RZ, PT ;  /* 0x000000ff1f00720b */ /* 0x000fe20003fad000 */
[----:B------:R-:W1:Y:S01]  /*4b10*/  SHFL.BFLY PT, R43, R34, 0x2, 0x1f ;  /* 0x0c401f00222b7f89 */ /* 0x000e6200000e0000 */
[----:B0-----:R-:W-:Y:S01]  /*4b20*/  FADD R27, -R22, R27 ;  /* 0x0000001b161b7221 */ /* 0x001fe20000000100 */
[----:B------:R-:W-:Y:S01]  /*4b30*/  FFMA R17, R24, R17, R25 ;  /* 0x0000001118117223 */ /* 0x000fe20000000019 */
[----:B------:R-:W-:Y:S01]  /*4b40*/  FSEL R33, R33, RZ, P5 ;  /* 0x000000ff21217208 */ /* 0x000fe20002800000 */
[----:B------:R-:W-:Y:S01]  /*4b50*/  @P6 FMUL R32, R32, 0.25 ;  /* 0x3e80000020206820 */ /* 0x000fe20000400000 */
[----:B------:R-:W-:Y:S01]  /*4b60*/  @!P4 FMUL R35, R35, 16777216 ;  /* 0x4b8000002323c820 */ /* 0x000fe20000400000 */
[C---:B------:R-:W-:Y:S01]  /*4b70*/  FMUL R24, R27.reuse, R27 ;  /* 0x0000001b1b187220 */ /* 0x040fe20000400000 */
[----:B------:R-:W0:Y:S01]  /*4b80*/  SHFL.BFLY PT, R18, R17, 0x4, 0x1f ;  /* 0x0c801f0011127f89 */ /* 0x000e2200000e0000 */
[----:B------:R-:W-:Y:S01]  /*4b90*/  @!P4 FMUL R32, R32, 16777216 ;  /* 0x4b8000002020c820 */ /* 0x000fe20000400000 */
[----:B------:R-:W-:Y:S01]  /*4ba0*/  FFMA R27, R27, R33, R22 ;  /* 0x000000211b1b7223 */ /* 0x000fe20000000016 */
[----:B---3--:R-:W-:Y:S01]  /*4bb0*/  FMUL R19, R19, R28 ;  /* 0x0000001c13137220 */ /* 0x008fe20000400000 */
[C---:B------:R-:W-:Y:S01]  /*4bc0*/  FSETP.NEU.AND P4, PT, R20.reuse, RZ, PT ;  /* 0x000000ff1400720b */ /* 0x040fe20003f8d000 */
[----:B------:R-:W-:Y:S01]  /*4bd0*/  FADD R23, R20, R21 ;  /* 0x0000001514177221 */ /* 0x000fe20000000000 */
[----:B------:R-:W2:Y:S01]  /*4be0*/  MUFU.RCP R35, R35 ;  /* 0x0000002300237308 */ /* 0x000ea20000001000 */
[----:B------:R-:W-:Y:S01]  /*4bf0*/  FMUL R24, R113, R24 ;  /* 0x0000001871187220 */ /* 0x000fe20000400000 */
[----:B----4-:R-:W-:Y:S01]  /*4c00*/  FADD R120, R120, R29 ;  /* 0x0000001d78787221 */ /* 0x010fe20000000000 */
[----:B------:R-:W-:Y:S01]  /*4c10*/  FSEL R19, R19, RZ, P4 ;  /* 0x000000ff13137208 */ /* 0x000fe20002000000 */
[----:B------:R-:W3:Y:S01]  /*4c20*/  SHFL.BFLY PT, R28, R27, 0x4, 0x1f ;  /* 0x0c801f001b1c7f89 */ /* 0x000ee200000e0000 */
[----:B-----5:R-:W-:Y:S01]  /*4c30*/  FADD R16, -R15, R16 ;  /* 0x000000100f107221 */ /* 0x020fe20000000100 */
[----:B------:R-:W-:Y:S01]  /*4c40*/  FSETP.GT.AND P6, PT, |R23|, 8.50705917302346158658e+37, PT ;  /* 0x7e8000001700780b */ /* 0x000fe20003fc4200 */
[----:B------:R-:W-:Y:S01]  /*4c50*/  FFMA R120, R33, R24, R120 ;  /* 0x0000001821787223 */ /* 0x000fe20000000078 */
[C---:B------:R-:W-:Y:S01]  /*4c60*/  FSETP.GEU.AND P4, PT, |R23|.reuse, 1.175494350822287508e-38, PT ;  /* 0x008000001700780b */ /* 0x040fe20003f8e200 */
[C---:B------:R-:W-:Y:S01]  /*4c70*/  FMUL R22, R16.reuse, R16 ;  /* 0x0000001010167220 */ /* 0x040fe20000400000 */
[----:B------:R-:W-:Y:S01]  /*4c80*/  FFMA R15, R16, R19, R15 ;  /* 0x00000013100f7223 */ /* 0x000fe2000000000f */
[----:B------:R-:W-:Y:S01]  /*4c90*/  FMUL R16, R23, 0.25 ;  /* 0x3e80000017107820 */ /* 0x000fe20000400000 */
[----:B------:R-:W4:Y:S01]  /*4ca0*/  SHFL.BFLY PT, R25, R120, 0x4, 0x1f ;  /* 0x0c801f0078197f89 */ /* 0x000f2200000e0000 */
[----:B-1----:R-:W-:-:S03]  /*4cb0*/  FADD R29, R34, R43 ;  /* 0x0000002b221d7221 */ /* 0x002fc60000000000 */
[----:B------:R-:W-:Y:S01]  /*4cc0*/  FSEL R24, R16, R23, P6 ;  /* 0x0000001710187208 */ /* 0x000fe20003000000 */
[----:B--2---:R-:W-:Y:S01]  /*4cd0*/  FMUL R35, R35, R32 ;  /* 0x0000002023237220 */ /* 0x004fe20000400000 */
[----:B------:R-:W-:Y:S01]  /*4ce0*/  FSETP.NEU.AND P5, PT, R34, RZ, PT ;  /* 0x000000ff2200720b */ /* 0x000fe20003fad000 */
[----:B------:R-:W-:Y:S01]  /*4cf0*/  @P6 FMUL R21, R21, 0.25 ;  /* 0x3e80000015156820 */ /* 0x000fe20000400000 */
[----:B------:R-:W1:Y:S01]  /*4d00*/  SHFL.BFLY PT, R26, R23, 0x1, 0x1f ;  /* 0x0c201f00171a7f89 */ /* 0x000e6200000e0000 */
[----:B------:R-:W-:Y:S01]  /*4d10*/  FSETP.GEU.AND P6, PT, |R29|, 1.175494350822287508e-38, PT ;  /* 0x008000001d00780b */ /* 0x000fe20003fce200 */
[----:B------:R-:W-:Y:S01]  /*4d20*/  @!P4 FMUL R24, R24, 16777216 ;  /* 0x4b8000001818c820 */ /* 0x000fe20000400000 */
[----:B------:R-:W-:Y:S01]  /*4d30*/  FMUL R22, R107, R22 ;  /* 0x000000166b167220 */ /* 0x000fe20000400000 */
[----:B0-----:R-:W-:Y:S01]  /*4d40*/  FADD R18, R17, R18 ;  /* 0x0000001211127221 */ /* 0x001fe20000000000 */
[----:B------:R-:W-:Y:S01]  /*4d50*/  FMUL R30, R29, 0.25 ;  /* 0x3e8000001d1e7820 */ /* 0x000fe20000400000 */
[----:B------:R-:W-:Y:S01]  /*4d60*/  FSEL R35, R35, RZ, P5 ;  /* 0x000000ff23237208 */ /* 0x000fe20002800000 */
[----:B------:R-:W0:Y:S01]  /*4d70*/  SHFL.BFLY PT, R16, R15, 0x2, 0x1f ;  /* 0x0c401f000f107f89 */ /* 0x000e2200000e0000 */
[----:B------:R-:W-:Y:S01]  /*4d80*/  FSETP.GT.AND P5, PT, |R29|, 8.50705917302346158658e+37, PT ;  /* 0x7e8000001d00780b */ /* 0x000fe20003fa4200 */
[----:B------:R-:W2:Y:S01]  /*4d90*/  MUFU.RCP R24, R24 ;  /* 0x0000001800187308 */ /* 0x000ea20000001000 */
[----:B------:R-:W-:Y:S01]  /*4da0*/  FFMA R18, R19, R22, R18 ;  /* 0x0000001613127223 */ /* 0x000fe20000000012 */
[----:B---3--:R-:W-:Y:S01]  /*4db0*/  FADD R28, -R27, R28 ;  /* 0x0000001c1b1c7221 */ /* 0x008fe20000000100 */
[----:B------:R-:W-:Y:S01]  /*4dc0*/  FSEL R30, R30, R29, P5 ;  /* 0x0000001d1e1e7208 */ /* 0x000fe20002800000 */
[----:B------:R-:W-:Y:S02]  /*4dd0*/  SHFL.BFLY PT, R32, R29, 0x1, 0x1f ;  /* 0x0c201f001d207f89 */ /* 0x000fe400000e0000 */
[C---:B------:R-:W-:Y:S01]  /*4de0*/  FMUL R22, R28.reuse, R28 ;  /* 0x0000001c1c167220 */ /* 0x040fe20000400000 */
[----:B------:R-:W-:Y:S01]  /*4df0*/  FFMA R27, R28, R35, R27 ;  /* 0x000000231c1b7223 */ /* 0x000fe2000000001b */
[----:B------:R-:W3:Y:S01]  /*4e00*/  SHFL.BFLY PT, R17, R18, 0x2, 0x1f ;  /* 0x0c401f0012117f89 */ /* 0x000ee200000e0000 */
[----:B------:R-:W-:Y:S01]  /*4e10*/  @!P6 FMUL R30, R30, 16777216 ;  /* 0x4b8000001e1ee820 */ /* 0x000fe20000400000 */
[----:B------:R-:W-:Y:S01]  /*4e20*/  FMUL R22, R31, R22 ;  /* 0x000000161f167220 */ /* 0x000fe20000400000 */
[----:B----4-:R-:W-:Y:S01]  /*4e30*/  FADD R120, R120, R25 ;  /* 0x0000001978787221 */ /* 0x010fe20000000000 */
[----:B------:R-:W4:Y:S01]  /*4e40*/  SHFL.BFLY PT, R28, R27, 0x2, 0x1f ;  /* 0x0c401f001b1c7f89 */ /* 0x000f2200000e0000 */
[----:B------:R-:W-:-:S02]  /*4e50*/  @!P4 FMUL R21, R21, 16777216 ;  /* 0x4b8000001515c820 */ /* 0x000fc40000400000 */
[----:B------:R-:W5:Y:S01]  /*4e60*/  MUFU.RCP R30, R30 ;  /* 0x0000001e001e7308 */ /* 0x000f620000001000 */
[----:B------:R-:W-:Y:S01]  /*4e70*/  FFMA R22, R35, R22, R120 ;  /* 0x0000001623167223 */ /* 0x000fe20000000078 */
[----:B--2---:R-:W-:Y:S01]  /*4e80*/  FMUL R24, R24, R21 ;  /* 0x0000001518187220 */ /* 0x004fe20000400000 */
[C---:B------:R-:W-:Y:S01]  /*4e90*/  FSETP.NEU.AND P4, PT, R23.reuse, RZ, PT ;  /* 0x000000ff1700720b */ /* 0x040fe20003f8d000 */
[----:B-1----:R-:W-:Y:S02]  /*4ea0*/  FADD R21, R23, R26 ;  /* 0x0000001a17157221 */ /* 0x002fe40000000000 */
[----:B------:R-:W1:Y:S01]  /*4eb0*/  SHFL.BFLY PT, R25, R22, 0x2, 0x1f ;  /* 0x0c401f0016197f89 */ /* 0x000e6200000e0000 */
[----:B------:R-:W-:Y:S01]  /*4ec0*/  @P5 FMUL R43, R43, 0.25 ;  /* 0x3e8000002b2b5820 */ /* 0x000fe20000400000 */
[----:B------:R-:W-:Y:S01]  /*4ed0*/  FSEL R24, R24, RZ, P4 ;  /* 0x000000ff18187208 */ /* 0x000fe20002000000 */
[----:B0-----:R-:W-:Y:S01]  /*4ee0*/  FADD R16, -R15, R16 ;  /* 0x000000100f107221 */ /* 0x001fe20000000100 */
[----:B------:R-:W-:Y:S01]  /*4ef0*/  FSETP.GT.AND P4, PT, |R21|, 8.50705917302346158658e+37, PT ;  /* 0x7e8000001500780b */ /* 0x000fe20003f84200 */
[----:B------:R-:W-:-:S02]  /*4f00*/  @!P6 FMUL R43, R43, 16777216 ;  /* 0x4b8000002b2be820 */ /* 0x000fc40000400000 */
[C---:B------:R-:W-:Y:S01]  /*4f10*/  FMUL R19, R16.reuse, R16 ;  /* 0x0000001010137220 */ /* 0x040fe20000400000 */
[----:B------:R-:W-:Y:S01]  /*4f20*/  FFMA R15, R16, R24, R15 ;  /* 0x00000018100f7223 */ /* 0x000fe2000000000f */
[----:B------:R-:W-:Y:S01]  /*4f30*/  FMUL R16, R21, 0.25 ;  /* 0x3e80000015107820 */ /* 0x000fe20000400000 */
[----:B-----5:R-:W-:Y:S01]  /*4f40*/  FMUL R30, R30, R43 ;  /* 0x0000002b1e1e7220 */ /* 0x020fe20000400000 */
[----:B------:R-:W-:Y:S01]  /*4f50*/  FMUL R19, R20, R19 ;  /* 0x0000001314137220 */ /* 0x000fe20000400000 */
[----:B---3--:R-:W-:Y:S01]  /*4f60*/  FADD R17, R18, R17 ;  /* 0x0000001112117221 */ /* 0x008fe20000000000 */
[C---:B------:R-:W-:Y:S01]  /*4f70*/  FSETP.NEU.AND P5, PT, R29.reuse, RZ, PT ;  /* 0x000000ff1d00720b */ /* 0x040fe20003fad000 */
[----:B------:R-:W-:Y:S01]  /*4f80*/  FADD R33, R29, R32 ;  /* 0x000000201d217221 */ /* 0x000fe20000000000 */
[----:B------:R-:W-:Y:S01]  /*4f90*/  FSETP.GEU.AND P6, PT, |R21|, 1.175494350822287508e-38, PT ;  /* 0x008000001500780b */ /* 0x000fe20003fce200 */
[----:B------:R-:W-:Y:S01]  /*4fa0*/  FFMA R17, R24, R19, R17 ;  /* 0x0000001318117223 */ /* 0x000fe20000000011 */
[----:B------:R-:W-:Y:S01]  /*4fb0*/  FSEL R30, R30, RZ, P5 ;  /* 0x000000ff1e1e7208 */ /* 0x000fe20002800000 */
[----:B----4-:R-:W-:Y:S01]  /*4fc0*/  FADD R28, -R27, R28 ;  /* 0x0000001c1b1c7221 */ /* 0x010fe20000000100 */
[----:B------:R-:W-:Y:S01]  /*4fd0*/  FSEL R19, R16, R21, P4 ;  /* 0x0000001510137208 */ /* 0x000fe20002000000 */
[----:B------:R-:W-:Y:S01]  /*4fe0*/  @P4 FMUL R26, R26, 0.25 ;  /* 0x3e8000001a1a4820 */ /* 0x000fe20000400000 */
[C---:B------:R-:W-:Y:S01]  /*4ff0*/  FSETP.GEU.AND P4, PT, |R33|.reuse, 1.175494350822287508e-38, PT ;  /* 0x008000002100780b */ /* 0x040fe20003f8e200 */
[C---:B------:R-:W-:Y:S01]  /*5000*/  FMUL R18, R33.reuse, 0.25 ;  /* 0x3e80000021127820 */ /* 0x040fe20000400000 */
[C---:B------:R-:W-:Y:S01]  /*5010*/  FFMA R27, R28.reuse, R30, R27 ;  /* 0x0000001e1c1b7223 */ /* 0x040fe2000000001b */
[----:B------:R-:W-:Y:S01]  /*5020*/  FMUL R31, R28, R28 ;  /* 0x0000001c1c1f7220 */ /* 0x000fe20000400000 */
[----:B------:R-:W-:Y:S01]  /*5030*/  FSETP.GT.AND P5, PT, |R33|, 8.50705917302346158658e+37, PT ;  /* 0x7e8000002100780b */ /* 0x000fe20003fa4200 */
[----:B-1----:R-:W-:Y:S01]  /*5040*/  FADD R25, R22, R25 ;  /* 0x0000001916197221 */ /* 0x002fe20000000000 */
[----:B------:R-:W0:Y:S01]  /*5050*/  SHFL.BFLY PT, R16, R15, 0x1, 0x1f ;  /* 0x0c201f000f107f89 */ /* 0x000e2200000e0000 */
[----:B------:R-:W-:Y:S01]  /*5060*/  FMUL R31, R34, R31 ;  /* 0x0000001f221f7220 */ /* 0x000fe20000400000 */
[----:B------:R-:W-:Y:S01]  /*5070*/  @!P6 FMUL R19, R19, 16777216 ;  /* 0x4b8000001313e820 */ /* 0x000fe20000400000 */
[----:B------:R-:W-:Y:S01]  /*5080*/  FSEL R28, R18, R33, P5 ;  /* 0x00000021121c7208 */ /* 0x000fe20002800000 */
[----:B------:R-:W1:Y:S01]  /*5090*/  SHFL.BFLY PT, R22, R27, 0x1, 0x1f ;  /* 0x0c201f001b167f89 */ /* 0x000e6200000e0000 */
[----:B------:R-:W-:-:S03]  /*50a0*/  FFMA R25, R30, R31, R25 ;  /* 0x0000001f1e197223 */ /* 0x000fc60000000019 */
[----:B------:R-:W-:Y:S01]  /*50b0*/  @!P4 FMUL R28, R28, 16777216 ;  /* 0x4b8000001c1cc820 */ /* 0x000fe20000400000 */
[----:B------:R-:W2:Y:S01]  /*50c0*/  MUFU.RCP R19, R19 ;  /* 0x0000001300137308 */ /* 0x000ea20000001000 */
[----:B------:R-:W3:Y:S04]  /*50d0*/  SHFL.BFLY PT, R18, R17, 0x1, 0x1f ;  /* 0x0c201f0011127f89 */ /* 0x000ee800000e0000 */
[----:B------:R-:W4:Y:S03]  /*50e0*/  SHFL.BFLY PT, R24, R25, 0x1, 0x1f ;  /* 0x0c201f0019187f89 */ /* 0x000f2600000e0000 */
[----:B------:R-:W5:Y:S01]  /*50f0*/  MUFU.RCP R31, R28 ;  /* 0x0000001c001f7308 */ /* 0x000f620000001000 */
[----:B------:R-:W-:Y:S01]  /*5100*/  @P5 FMUL R32, R32, 0.25 ;  /* 0x3e80000020205820 */ /* 0x000fe20000400000 */
[----:B------:R-:W-:Y:S01]  /*5110*/  @!P6 FMUL R26, R26, 16777216 ;  /* 0x4b8000001a1ae820 */ /* 0x000fe20000400000 */
[----:B------:R-:W-:-:S02]  /*5120*/  LOP3.LUT P6, RZ, R3, 0x1f, RZ, 0xc0, !PT ;  /* 0x0000001f03ff7812 */ /* 0x000fc400078cc0ff */
[----:B------:R-:W-:Y:S01]  /*5130*/  @!P4 FMUL R32, R32, 16777216 ;  /* 0x4b8000002020c820 */ /* 0x000fe20000400000 */
[----:B------:R-:W-:Y:S01]  /*5140*/  SHF.R.U32.HI R20, RZ, 0x3, R3 ;  /* 0x00000003ff147819 */ /* 0x000fe20000011603 */
[----:B--2---:R-:W-:Y:S01]  /*5150*/  FMUL R19, R19, R26 ;  /* 0x0000001a13137220 */ /* 0x004fe20000400000 */
[----:B------:R-:W-:Y:S01]  /*5160*/  FSETP.NEU.AND P5, PT, R21, RZ, PT ;  /* 0x000000ff1500720b */ /* 0x000fe20003fad000 */
[----:B0-----:R-:W-:Y:S01]  /*5170*/  FADD R16, -R15, R16 ;  /* 0x000000100f107221 */ /* 0x001fe20000000100 */
[----:B-1----:R-:W-:Y:S01]  /*5180*/  FADD R22, -R27, R22 ;  /* 0x000000161b167221 */ /* 0x002fe20000000100 */
[----:B------:R-:W-:Y:S02]  /*5190*/  FSETP.NEU.AND P4, PT, R33, RZ, PT ;  /* 0x000000ff2100720b */ /* 0x000fe40003f8d000 */
[----:B------:R-:W-:Y:S01]  /*51a0*/  LOP3.LUT R30, R20, 0xc, RZ, 0xc0, !PT ;  /* 0x0000000c141e7812 */ /* 0x000fe200078ec0ff */
[----:B-----5:R-:W-:Y:S01]  /*51b0*/  FMUL R31, R31, R32 ;  /* 0x000000201f1f7220 */ /* 0x020fe20000400000 */
[----:B------:R-:W-:Y:S01]  /*51c0*/  FSEL R19, R19, RZ, P5 ;  /* 0x000000ff13137208 */ /* 0x000fe20002800000 */
[----:B------:R-:W-:Y:S01]  /*51d0*/  FMUL R20, R16, R16 ;  /* 0x0000001010147220 */ /* 0x000fe20000400000 */
[----:B------:R-:W-:Y:S01]  /*51e0*/  FMUL R26, R22, R22 ;  /* 0x00000016161a7220 */ /* 0x000fe20000400000 */
[----:B------:R-:W-:-:S02]  /*51f0*/  LOP3.LUT P5, RZ, R3, 0x1f, RZ, 0xc0, !PT ;  /* 0x0000001f03ff7812 */ /* 0x000fc400078ac0ff */
[----:B------:R-:W-:Y:S01]  /*5200*/  FSEL R31, R31, RZ, P4 ;  /* 0x000000ff1f1f7208 */ /* 0x000fe20002000000 */
[----:B------:R-:W-:Y:S01]  /*5210*/  FMUL R20, R23, R20 ;  /* 0x0000001417147220 */ /* 0x000fe20000400000 */
[----:B---3--:R-:W-:Y:S01]  /*5220*/  FADD R18, R17, R18 ;  /* 0x0000001211127221 */ /* 0x008fe20000000000 */
[----:B------:R-:W-:Y:S01]  /*5230*/  FMUL R26, R29, R26 ;  /* 0x0000001a1d1a7220 */ /* 0x000fe20000400000 */
[----:B----4-:R-:W-:Y:S01]  /*5240*/  FADD R24, R25, R24 ;  /* 0x0000001819187221 */ /* 0x010fe20000000000 */
[----:B------:R0:W-:Y:S01]  /*5250*/  @!P6 STS [R30+0x40], R21 ;  /* 0x000040151e00e388 */ /* 0x0001e20000000800 */
[----:B------:R-:W-:Y:S02]  /*5260*/  FFMA R27, R22, R31, R27 ;  /* 0x0000001f161b7223 */ /* 0x000fe4000000001b */
[----:B------:R-:W-:Y:S01]  /*5270*/  FFMA R31, R31, R26, R24 ;  /* 0x0000001a1f1f7223 */ /* 0x000fe20000000018 */
[----:B0-----:R-:W-:Y:S01]  /*5280*/  FFMA R21, R16, R19, R15 ;  /* 0x0000001310157223 */ /* 0x001fe2000000000f */
[----:B------:R-:W-:Y:S01]  /*5290*/  FFMA R19, R19, R20, R18 ;  /* 0x0000001413137223 */ /* 0x000fe20000000012 */
[----:B------:R-:W-:Y:S04]  /*52a0*/  @!P5 STS [R30+0x50], R33 ;  /* 0x000050211e00d388 */ /* 0x000fe80000000800 */
[----:B------:R-:W-:Y:S04]  /*52b0*/  @!P5 STS [R30], R21 ;  /* 0x000000151e00d388 */ /* 0x000fe80000000800 */
[----:B------:R-:W-:Y:S04]  /*52c0*/  @!P5 STS [R30+0x20], R19 ;  /* 0x000020131e00d388 */ /* 0x000fe80000000800 */
[----:B------:R-:W-:Y:S04]  /*52d0*/  @!P5 STS [R30+0x10], R27 ;  /* 0x0000101b1e00d388 */ /* 0x000fe80000000800 */
[----:B------:R-:W-:Y:S01]  /*52e0*/  @!P5 STS [R30+0x30], R31 ;  /* 0x0000301f1e00d388 */ /* 0x000fe20000000800 */
[----:B------:R-:W-:-:S03]  /*52f0*/  ISETP.GE.AND P6, PT, R3, 0x8, PT ;  /* 0x000000080300780c */ /* 0x000fc60003fc6270 */
[----:B------:R-:W-:Y:S10]  /*5300*/  BAR.SYNC.DEFER_BLOCKING 0x0 ;  /* 0x0000000000007b1d */ /* 0x000ff40000010000 */
[----:B------:R-:W0:Y:S04]  /*5310*/  @!P6 LDS R40, [R3.X4+0x40] ;  /* 0x000040000328e984 */ /* 0x000e280000004800 */
[----:B------:R-:W-:Y:S04]  /*5320*/  @!P6 LDS R42, [R3.X4] ;  /* 0x00000000032ae984 */ /* 0x000fe80000004800 */
[----:B------:R-:W-:Y:S04]  /*5330*/  @!P6 LDS R41, [R3.X4+0x20] ;  /* 0x000020000329e984 */ /* 0x000fe80000004800 */
[----:B0-----:R-:W0:Y:S02]  /*5340*/  SHFL.BFLY PT, R15, R40, 0x2, 0x1f ;  /* 0x0c401f00280f7f89 */ /* 0x001e2400000e0000 */
[----:B0-----:R-:W-:-:S05]  /*5350*/  FADD R17, R40, R15 ;  /* 0x0000000f28117221 */ /* 0x001fca0000000000 */
[C---:B------:R-:W-:Y:S01]  /*5360*/  FSETP.GT.AND P4, PT, |R17|.reuse, 8.50705917302346158658e+37, PT ;  /* 0x7e8000001100780b */ /* 0x040fe20003f84200 */
[----:B------:R-:W-:-:S05]  /*5370*/  FMUL R16, R17, 0.25 ;  /* 0x3e80000011107820 */ /* 0x000fca0000400000 */
[----:B------:R-:W-:-:S07]  /*5380*/  FSEL R18, R16, R17, P4 ;  /* 0x0000001110127208 */ /* 0x000fce0002000000 */
[----:B------:R-:W-:Y:S01]  /*5390*/  @P4 FMUL R15, R15, 0.25 ;  /* 0x3e8000000f0f4820 */ /* 0x000fe20000400000 */
[----:B------:R-:W-:Y:S01]  /*53a0*/  FSETP.GEU.AND P4, PT, |R17|, 1.175494350822287508e-38, PT ;  /* 0x008000001100780b */ /* 0x000fe20003f8e200 */
[----:B------:R-:W0:-:S12]  /*53b0*/  SHFL.BFLY PT, R20, R17, 0x1, 0x1f ;  /* 0x0c201f0011147f89 */ /* 0x000e1800000e0000 */
[----:B------:R-:W-:-:S06]  /*53c0*/  @!P4 FMUL R18, R18, 16777216 ;  /* 0x4b8000001212c820 */ /* 0x000fcc0000400000 */
[----:B------:R-:W1:Y:S01]  /*53d0*/  MUFU.RCP R18, R18 ;  /* 0x0000001200127308 */ /* 0x000e620000001000 */
[----:B------:R-:W-:Y:S01]  /*53e0*/  @!P4 FMUL R15, R15, 16777216 ;  /* 0x4b8000000f0fc820 */ /* 0x000fe20000400000 */
[C---:B------:R-:W-:Y:S01]  /*53f0*/  FSETP.NEU.AND P4, PT, R17.reuse, RZ, PT ;  /* 0x000000ff1100720b */ /* 0x040fe20003f8d000 */
[----:B0-----:R-:W-:Y:S02]  /*5400*/  FADD R22, R17, R20 ;  /* 0x0000001411167221 */ /* 0x001fe40000000000 */
[----:B-1----:R-:W-:Y:S02]  /*5410*/  FMUL R16, R18, R15 ;  /* 0x0000000f12107220 */ /* 0x002fe40000400000 */
[----:B------:R-:W0:Y:S03]  /*5420*/  SHFL.BFLY PT, R15, R42, 0x2, 0x1f ;  /* 0x0c401f002a0f7f89 */ /* 0x000e2600000e0000 */
[----:B------:R-:W-:-:S02]  /*5430*/  FSEL R19, R16, RZ, P4 ;  /* 0x000000ff10137208 */ /* 0x000fc40002000000 */
[C---:B------:R-:W-:Y:S01]  /*5440*/  FSETP.GT.AND P4, PT, |R22|.reuse, 8.50705917302346158658e+37, PT ;  /* 0x7e8000001600780b */ /* 0x040fe20003f84200 */
[----:B------:R-:W1:Y:S01]  /*5450*/  SHFL.BFLY PT, R16, R41, 0x2, 0x1f ;  /* 0x0c401f0029107f89 */ /* 0x000e6200000e0000 */
[----:B------:R-:W-:-:S05]  /*5460*/  FMUL R21, R22, 0.25 ;  /* 0x3e80000016157820 */ /* 0x000fca0000400000 */
[----:B------:R-:W-:-:S06]  /*5470*/  FSEL R23, R21, R22, P4 ;  /* 0x0000001615177208 */ /* 0x000fcc0002000000 */
[----:B------:R-:W-:Y:S01]  /*5480*/  @P4 FMUL R20, R20, 0.25 ;  /* 0x3e80000014144820 */ /* 0x000fe20000400000 */
[----:B------:R-:W-:Y:S01]  /*5490*/  FSETP.GEU.AND P4, PT, |R22|, 1.175494350822287508e-38, PT ;  /* 0x008000001600780b */ /* 0x000fe20003f8e200 */
[----:B0-----:R-:W-:-:S04]  /*54a0*/  FADD R15, -R42, R15 ;  /* 0x0000000f2a0f7221 */ /* 0x001fc80000000100 */
[C---:B------:R-:W-:Y:S01]  /*54b0*/  FMUL R21, R15.reuse, R15 ;  /* 0x0000000f0f157220 */ /* 0x040fe20000400000 */
[----:B------:R-:W-:-:S07]  /*54c0*/  FFMA R15, R15, R19, R42 ;  /* 0x000000130f0f7223 */ /* 0x000fce000000002a */
[----:B------:R-:W-:Y:S01]  /*54d0*/  @!P4 FMUL R23, R23, 16777216 ;  /* 0x4b8000001717c820 */ /* 0x000fe20000400000 */
[----:B-1----:R-:W-:Y:S01]  /*54e0*/  FADD R16, R41, R16 ;  /* 0x0000001029107221 */ /* 0x002fe20000000000 */
[----:B------:R-:W-:Y:S01]  /*54f0*/  FMUL R21, R40, R21 ;  /* 0x0000001528157220 */ /* 0x000fe20000400000 */
[----:B------:R-:W0:Y:S03]  /*5500*/  SHFL.BFLY PT, R18, R15, 0x1, 0x1f ;  /* 0x0c201f000f127f89 */ /* 0x000e2600000e0000 */
[----:B------:R-:W1:Y:S01]  /*5510*/  MUFU.RCP R23, R23 ;  /* 0x0000001700177308 */ /* 0x000e620000001000 */
[----:B------:R-:W-:-:S05]  /*5520*/  FFMA R16, R19, R21, R16 ;  /* 0x0000001513107223 */ /* 0x000fca0000000010 */
[----:B------:R-:W2:Y:S01]  /*5530*/  SHFL.BFLY PT, R19, R16, 0x1, 0x1f ;  /* 0x0c201f0010137f89 */ /* 0x000ea200000e0000 */
[----:B------:R-:W-:Y:S01]  /*5540*/  @!P4 FMUL R20, R20, 16777216 ;  /* 0x4b8000001414c820 */ /* 0x000fe20000400000 */
[----:B------:R-:W-:-:S03]  /*5550*/  FSETP.NEU.AND P4, PT, R22, RZ, PT ;  /* 0x000000ff1600720b */ /* 0x000fc60003f8d000 */
[----:B-1----:R-:W-:-:S05]  /*5560*/  FMUL R20, R23, R20 ;  /* 0x0000001417147220 */ /* 0x002fca0000400000 */
[----:B------:R-:W-:Y:S01]  /*5570*/  FSEL R20, R20, RZ, P4 ;  /* 0x000000ff14147208 */ /* 0x000fe20002000000 */
[----:B0-----:R-:W-:Y:S01]  /*5580*/  FADD R18, -R15, R18 ;  /* 0x000000120f127221 */ /* 0x001fe20000000100 */
[----:B------:R-:W-:-:S03]  /*5590*/  LOP3.LUT P4, RZ, R3, 0x3, RZ, 0xc0, !PT ;  /* 0x0000000303ff7812 */ /* 0x000fc6000788c0ff */
[----:B------:R-:W-:Y:S01]  /*55a0*/  FMUL R24, R18, R18 ;  /* 0x0000001212187220 */ /* 0x000fe20000400000 */
[----:B------:R-:W-:Y:S01]  /*55b0*/  ISETP.LT.AND P4, PT, R3, 0x8, !P4 ;  /* 0x000000080300780c */ /* 0x000fe20006781270 */
[----:B--2---:R-:W-:Y:S02]  /*55c0*/  FADD R19, R16, R19 ;  /* 0x0000001310137221 */ /* 0x004fe40000000000 */
[----:B------:R-:W-:Y:S01]  /*55d0*/  FMUL R24, R17, R24 ;  /* 0x0000001811187220 */ /* 0x000fe20000400000 */
[----:B------:R-:W-:-:S03]  /*55e0*/  FFMA R18, R18, R20, R15 ;  /* 0x0000001412127223 */ /* 0x000fc6000000000f */
[----:B------:R-:W-:-:S06]  /*55f0*/  FFMA R24, R20, R24, R19 ;  /* 0x0000001814187223 */ /* 0x000fcc0000000013 */
[----:B------:R-:W-:Y:S04]  /*5600*/  @P4 STS [R3.X4+0x40], R22 ;  /* 0x0000401603004388 */ /* 0x000fe80000004800 */
[----:B------:R0:W-:Y:S04]  /*5610*/  @P4 STS [R3.X4], R18 ;  /* 0x0000001203004388 */ /* 0x0001e80000004800 */
[----:B------:R1:W-:Y:S04]  /*5620*/  @P4 STS [R3.X4+0x20], R24 ;  /* 0x0000201803004388 */ /* 0x0003e80000004800 */
[----:B------:R-:W-:Y:S01]  /*5630*/  BAR.SYNC.DEFER_BLOCKING 0x0 ;  /* 0x0000000000007b1d */ /* 0x000fe20000010000 */
[----:B------:R-:W-:Y:S01]  /*5640*/  CS2R R32, SRZ ;  /* 0x0000000000207805 */ /* 0x000fe2000001ff00 */
[----:B------:R-:W-:Y:S01]  /*5650*/  CS2R R34, SRZ ;  /* 0x0000000000227805 */ /* 0x000fe2000001ff00 */
[----:B------:R-:W-:Y:S01]  /*5660*/  CS2R R40, SRZ ;  /* 0x0000000000287805 */ /* 0x000fe2000001ff00 */
[----:B------:R-:W-:-:S04]  /*5670*/  CS2R R42, SRZ ;  /* 0x00000000002a7805 */ /* 0x000fc8000001ff00 */
[----:B------:R2:W3:Y:S04]  /*5680*/  @!P3 LDG.E.EF.128 R32, [R38.64] ;  /* 0x000000042620b981 */ /* 0x0004e8000c0e1d00 */
[----:B------:R4:W5:Y:S01]  /*5690*/  @!P3 LDG.E.EF.128 R40, [R36.64+0x10] ;  /* 0x000010042428b981 */ /* 0x000962000c0e1d00 */
[----:B------:R-:W-:Y:S02]  /*56a0*/  IMAD.SHL.U32 R134, R3, 0x8, RZ ;  /* 0x0000000803867824 */ /* 0x000fe400078e00ff */
[----:B------:R-:W-:Y:S01]  /*56b0*/  IMAD.MOV.U32 R113, RZ, RZ, 0x4 ;  /* 0x00000004ff717424 */ /* 0x000fe200078e00ff */
[----:B------:R-:W2:Y:S02]  /*56c0*/  LDS R115, [0x20] ;  /* 0x00002000ff737984 */ /* 0x000ea40000000800 */
[----:B------:R-:W-:-:S02]  /*56d0*/  LOP3.LUT R134, R134, 0x3f8, RZ, 0xc0, !PT ;  /* 0x000003f886867812 */ /* 0x000fc400078ec0ff */
[----:B------:R-:W3:Y:S03]  /*56e0*/  LDS R143, [RZ] ;  /* 0x00000000ff8f7984 */ /* 0x000ee60000000800 */
[C---:B------:R-:W-:Y:S01]  /*56f0*/  IMAD.WIDE.U32 R122, R134.reuse, R9, c[0x0][0x170] ;  /* 0x00005c00867a7625 */ /* 0x040fe200078e0009 */
[----:B------:R-:W-:Y:S01]  /*5700*/  CS2R R44, SRZ ;  /* 0x00000000002c7805 */ /* 0x000fe2000001ff00 */
[----:B------:R-:W-:Y:S01]  /*5710*/  CS2R R48, SRZ ;  /* 0x0000000000307805 */ /* 0x000fe2000001ff00 */
[----:B------:R-:W-:Y:S01]  /*5720*/  CS2R R50, SRZ ;  /* 0x0000000000327805 */ /* 0x000fe2000001ff00 */
[----:B------:R-:W-:Y:S01]  /*5730*/  CS2R R60, SRZ ;  /* 0x00000000003c7805 */ /* 0x000fe2000001ff00 */
[----:B0-----:R0:W5:Y:S01]  /*5740*/  LDG.E.EL.128 R16, [R122.64+0x1800] ;  /* 0x001800047a107981 */ /* 0x001162000c2e1d00 */
[----:B------:R-:W-:-:S03]  /*5750*/  IMAD.WIDE.U32 R112, R134, R113, c[0x0][0x168] ;  /* 0x00005a0086707625 */ /* 0x000fc600078e0071 */
[----:B------:R0:W5:Y:S04]  /*5760*/  LDG.E.EL.128 R20, [R122.64] ;  /* 0x000000047a147981 */ /* 0x000168000c2e1d00 */
[----:B-1----:R1:W5:Y:S04]  /*5770*/  LDG.E.EL.128 R24, [R112.64+0x3000] ;  /* 0x0030000470187981 */ /* 0x002368000c2e1d00 */
[----:B------:R1:W5:Y:S04]  /*5780*/  LDG.E.EL.128 R28, [R112.64] ;  /* 0x00000004701c7981 */ /* 0x000368000c2e1d00 */
[----:B------:R1:W5:Y:S04]  /*5790*/  LDG.E.EL.128 R52, [R112.64+0x3010] ;  /* 0x0030100470347981 */ /* 0x000368000c2e1d00 */
[----:B------:R1:W5:Y:S01]  /*57a0*/  LDG.E.EL.128 R56, [R112.64+0x10] ;  /* 0x0000100470387981 */ /* 0x000362000c2e1d00 */
[----:B----4-:R-:W-:Y:S01]  /*57b0*/  CS2R R36, SRZ ;  /* 0x0000000000247805 */ /* 0x010fe2000001ff00 */
[----:B--2---:R-:W-:Y:S01]  /*57c0*/  CS2R R38, SRZ ;  /* 0x0000000000267805 */ /* 0x004fe2000001ff00 */
[----:B------:R-:W-:Y:S01]  /*57d0*/  CS2R R62, SRZ ;  /* 0x00000000003e7805 */ /* 0x000fe2000001ff00 */
[----:B------:R-:W-:Y:S01]  /*57e0*/  IMAD.MOV.U32 R146, RZ, RZ, 0x39aaaaab ;  /* 0x39aaaaabff927424 */ /* 0x000fe200078e00ff */
[----:B------:R2:W4:Y:S03]  /*57f0*/  @P0 LDG.E.EF.128 R48, [R88.64] ;  /* 0x0000000458300981 */ /* 0x000526000c0e1d00 */
[----:B------:R-:W-:Y:S01]  /*5800*/  FFMA R115, R115, R146, 9.9999999747524270788e-07 ;  /* 0x358637bd73737423 */ /* 0x000fe20000000092 */
[----:B------:R0:W4:Y:S04]  /*5810*/  @P2 LDG.E.EF.128 R36, [R76.64] ;  /* 0x000000044c242981 */ /* 0x000128000c0e1d00 */
[----:B------:R0:W4:Y:S04]  /*5820*/  @P0 LDG.E.EF.128 R60, [R92.64] ;  /* 0x000000045c3c0981 */ /* 0x000128000c0e1d00 */
[----:B------:R-:W-:Y:S04]  /*5830*/  LDS R145, [0x30] ;  /* 0x00003000ff917984 */ /* 0x000fe80000000800 */
[----:B------:R-:W-:Y:S04]  /*5840*/  LDS R15, [0x10] ;  /* 0x00001000ff0f7984 */ /* 0x000fe80000000800 */
[----:B------:R0:W4:Y:S04]  /*5850*/  LDG.E.EL.128 R64, [R122.64+0x2000] ;  /* 0x002000047a407981 */ /* 0x000128000c2e1d00 */
[----:B------:R1:W4:Y:S04]  /*5860*/  LDG.E.EL.128 R68, [R122.64+0x2800] ;  /* 0x002800047a447981 */ /* 0x000328000c2e1d00 */
[----:B------:R1:W4:Y:S04]  /*5870*/  LDG.E.EL.128 R72, [R122.64+0x800] ;  /* 0x000800047a487981 */ /* 0x000328000c2e1d00 */
[----:B0-----:R1:W4:Y:S04]  /*5880*/  LDG.E.EL.128 R76, [R122.64+0x1000] ;  /* 0x001000047a4c7981 */ /* 0x001328000c2e1d00 */
[----:B--2---:R0:W2:Y:S04]  /*5890*/  LDG.E.EL.128 R88, [R112.64+0x5000] ;  /* 0x0050000470587981 */ /* 0x0040a8000c2e1d00 */
[----:B------:R0:W2:Y:S04]  /*58a0*/  LDG.E.EL.128 R92, [R112.64+0x5010] ;  /* 0x00501004705c7981 */ /* 0x0000a8000c2e1d00 */
[----:B------:R0:W2:Y:S04]  /*58b0*/  LDG.E.EL.128 R96, [R112.64+0x1000] ;  /* 0x0010000470607981 */ /* 0x0000a8000c2e1d00 */
[----:B------:R0:W2:Y:S04]  /*58c0*/  LDG.E.EL.128 R100, [R112.64+0x1010] ;  /* 0x0010100470647981 */ /* 0x0000a8000c2e1d00 */
[----:B------:R0:W2:Y:S04]  /*58d0*/  LDG.E.EL.128 R104, [R112.64+0x2000] ;  /* 0x0020000470687981 */ /* 0x0000a8000c2e1d00 */
[----:B------:R0:W2:Y:S01]  /*58e0*/  LDG.E.EL.128 R108, [R112.64+0x2010] ;  /* 0x00201004706c7981 */ /* 0x0000a2000c2e1d00 */
[----:B------:R-:W0:Y:S01]  /*58f0*/  MUFU.RSQ R141, R115 ;  /* 0x00000073008d7308 */ /* 0x000e220000001400 */
[C---:B---3--:R-:W-:Y:S01]  /*5900*/  PRMT R126, R35.reuse, 0x7632, R126 ;  /* 0x00007632237e7816 */ /* 0x048fe2000000007e */
[----:B------:R-:W-:Y:S01]  /*5910*/  IMAD.U32 R114, R35, 0x10000, RZ ;  /* 0x0001000023727824 */ /* 0x000fe200078e00ff */
[C---:B------:R-:W-:Y:S01]  /*5920*/  PRMT R127, R34.reuse, 0x7632, R127 ;  /* 0x00007632227f7816 */ /* 0x040fe2000000007f */
[----:B------:R-:W-:Y:S01]  /*5930*/  IMAD.U32 R116, R34, 0x10000, RZ ;  /* 0x0001000022747824 */ /* 0x000fe200078e00ff */
[C---:B------:R-:W-:Y:S01]  /*5940*/  PRMT R129, R33.reuse, 0x7632, R129 ;  /* 0x0000763221817816 */ /* 0x040fe20000000081 */
[----:B------:R-:W-:Y:S01]  /*5950*/  IMAD.U32 R118, R33, 0x10000, RZ ;  /* 0x0001000021767824 */ /* 0x000fe200078e00ff */
[C---:B------:R-:W-:Y:S01]  /*5960*/  PRMT R130, R32.reuse, 0x7632, R130 ;  /* 0x0000763220827816 */ /* 0x040fe20000000082 */
[----:B------:R-:W-:Y:S01]  /*5970*/  IMAD.U32 R120, R32, 0x10000, RZ ;  /* 0x0001000020787824 */ /* 0x000fe200078e00ff */
[----:B------:R-:W-:Y:S01]  /*5980*/  CS2R R34, SRZ ;  /* 0x0000000000227805 */ /* 0x000fe2000001ff00 */
[----:B------:R-:W-:Y:S01]  /*5990*/  CS2R R32, SRZ ;  /* 0x0000000000207805 */ /* 0x000fe2000001ff00 */
[C---:B-----5:R-:W-:Y:S01]  /*59a0*/  PRMT R117, R43.reuse, 0x7632, R117 ;  /* 0x000076322b757816 */ /* 0x060fe20000000075 */
[----:B------:R-:W-:Y:S01]  /*59b0*/  IMAD.U32 R124, R43, 0x10000, RZ ;  /* 0x000100002b7c7824 */ /* 0x000fe200078e00ff */
[C---:B------:R-:W-:Y:S01]  /*59c0*/  PRMT R119, R42.reuse, 0x7632, R119 ;  /* 0x000076322a777816 */ /* 0x040fe20000000077 */
[----:B------:R-:W-:Y:S01]  /*59d0*/  IMAD.U32 R128, R42, 0x10000, RZ ;  /* 0x000100002a807824 */ /* 0x000fe200078e00ff */
[C---:B------:R-:W-:Y:S01]  /*59e0*/  PRMT R121, R41.reuse, 0x7632, R121 ;  /* 0x0000763229797816 */ /* 0x040fe20000000079 */
[----:B------:R-:W-:Y:S01]  /*59f0*/  IMAD.U32 R140, R41, 0x10000, RZ ;  /* 0x00010000298c7824 */ /* 0x000fe200078e00ff */
[C---:B------:R-:W-:Y:S01]  /*5a00*/  PRMT R125, R40.reuse, 0x7632, R125 ;  /* 0x00007632287d7816 */ /* 0x040fe2000000007d */
[----:B------:R-:W-:Y:S01]  /*5a10*/  IMAD.U32 R144, R40, 0x10000, RZ ;  /* 0x0001000028907824 */ /* 0x000fe200078e00ff */
[----:B------:R3:W5:Y:S01]  /*5a20*/  @P2 LDG.E.EF.128 R32, [R46.64] ;  /* 0x000000042e202981 */ /* 0x000762000c0e1d00 */
[----:B------:R-:W-:Y:S01]  /*5a30*/  CS2R R40, SRZ ;  /* 0x0000000000287805 */ /* 0x000fe2000001ff00 */
[----:B------:R-:W-:-:S06]  /*5a40*/  CS2R R42, SRZ ;  /* 0x00000000002a7805 */ /* 0x000fcc000001ff00 */
[----:B------:R0:W2:Y:S01]  /*5a50*/  @!P1 LDG.E.EF.128 R40, [R80.64] ;  /* 0x0000000450289981 */ /* 0x0000a2000c0e1d00 */
[----:B---3--:R-:W-:-:S06]  /*5a60*/  CS2R R46, SRZ ;  /* 0x00000000002e7805 */ /* 0x008fcc000001ff00 */
[----:B------:R3:W2:Y:S04]  /*5a70*/  @!P1 LDG.E.EF.128 R44, [R84.64] ;  /* 0x00000004542c9981 */ /* 0x0006a8000c0e1d00 */
[----:B0-----:R0:W2:Y:S04]  /*5a80*/  LDG.E.EL.128 R80, [R112.64+0x4000] ;  /* 0x0040000470507981 */ /* 0x0010a8000c2e1d00 */
[----:B---3--:R0:W3:Y:S01]  /*5a90*/  LDG.E.EL.128 R84, [R112.64+0x4010] ;  /* 0x0040100470547981 */ /* 0x0080e2000c2e1d00 */
[----:B------:R-:W-:Y:S02]  /*5aa0*/  IMAD.U32 R156, R130, 0x10000, RZ ;  /* 0x00010000829c7824 */ /* 0x000fe400078e00ff */
[----:B------:R-:W-:-:S02]  /*5ab0*/  IMAD.U32 R148, R126, 0x10000, RZ ;  /* 0x000100007e947824 */ /* 0x000fc400078e00ff */
[----:B------:R-:W-:Y:S02]  /*5ac0*/  IMAD.U32 R152, R127, 0x10000, RZ ;  /* 0x000100007f987824 */ /* 0x000fe400078e00ff */
[----:B------:R-:W-:Y:S02]  /*5ad0*/  IMAD.U32 R154, R129, 0x10000, RZ ;  /* 0x00010000819a7824 */ /* 0x000fe400078e00ff */
[----:B-1----:R-:W-:Y:S02]  /*5ae0*/  IMAD.U32 R122, R117, 0x10000, RZ ;  /* 0x00010000757a7824 */ /* 0x002fe400078e00ff */
[----:B------:R-:W-:Y:S02]  /*5af0*/  IMAD.U32 R130, R119, 0x10000, RZ ;  /* 0x0001000077827824 */ /* 0x000fe400078e00ff */
[----:B------:R-:W-:Y:S02]  /*5b00*/  IMAD.U32 R138, R121, 0x10000, RZ ;  /* 0x00010000798a7824 */ /* 0x000fe400078e00ff */
[----:B------:R-:W-:Y:S01]  /*5b10*/  IMAD.U32 R142, R125, 0x10000, RZ ;  /* 0x000100007d8e7824 */ /* 0x000fe200078e00ff */
[C---:B------:R-:W-:Y:S01]  /*5b20*/  FADD R126, -R143.reuse, R124 ;  /* 0x0000007c8f7e7221 */ /* 0x040fe20000000100 */
[C---:B------:R-:W-:Y:S01]  /*5b30*/  FADD R124, -R143.reuse, R128 ;  /* 0x000000808f7c7221 */ /* 0x040fe20000000100 */
[C---:B------:R-:W-:Y:S01]  /*5b40*/  FADD R150, -R143.reuse, R114 ;  /* 0x000000728f967221 */ /* 0x040fe20000000100 */
[C---:B------:R-:W-:Y:S01]  /*5b50*/  FADD R140, -R143.reuse, R140 ;  /* 0x0000008c8f8c7221 */ /* 0x040fe20000000100 */
[C---:B------:R-:W-:Y:S01]  /*5b60*/  FADD R144, -R143.reuse, R144 ;  /* 0x000000908f907221 */ /* 0x040fe20000000100 */
[C---:B------:R-:W-:Y:S01]  /*5b70*/  FADD R116, -R143.reuse, R116 ;  /* 0x000000748f747221 */ /* 0x040fe20000000100 */
[C---:B------:R-:W-:Y:S01]  /*5b80*/  FADD R114, -R143.reuse, R118 ;  /* 0x000000768f727221 */ /* 0x040fe20000000100 */
[C---:B0-----:R-:W-:Y:S01]  /*5b90*/  FADD R112, -R143.reuse, R120 ;  /* 0x000000788f707221 */ /* 0x041fe20000000100 */
[C---:B------:R-:W-:Y:S01]  /*5ba0*/  FADD R128, -R143.reuse, R122 ;  /* 0x0000007a8f807221 */ /* 0x040fe20000000100 */
[C---:B------:R-:W-:Y:S01]  /*5bb0*/  FADD R130, -R143.reuse, R130 ;  /* 0x000000828f827221 */ /* 0x040fe20000000100 */
[C---:B------:R-:W-:Y:S01]  /*5bc0*/  FADD R138, -R143.reuse, R138 ;  /* 0x0000008a8f8a7221 */ /* 0x040fe20000000100 */
[C---:B------:R-:W-:Y:S01]  /*5bd0*/  FADD R142, -R143.reuse, R142 ;  /* 0x0000008e8f8e7221 */ /* 0x040fe20000000100 */
[C---:B------:R-:W-:Y:S01]  /*5be0*/  FADD R148, -R143.reuse, R148 ;  /* 0x000000948f947221 */ /* 0x040fe20000000100 */
[C---:B------:R-:W-:Y:S01]  /*5bf0*/  FADD R152, -R143.reuse, R152 ;  /* 0x000000988f987221 */ /* 0x040fe20000000100 */
[C---:B------:R-:W-:Y:S01]  /*5c00*/  FADD R154, -R143.reuse, R154 ;  /* 0x0000009a8f9a7221 */ /* 0x040fe20000000100 */
[----:B------:R-:W-:Y:S01]  /*5c10*/  FADD R156, -R143, R156 ;  /* 0x0000009c8f9c7221 */ /* 0x000fe20000000100 */
[C---:B------:R-:W-:Y:S01]  /*5c20*/  FMUL R112, R141.reuse, R112 ;  /* 0x000000708d707220 */ /* 0x040fe20000400000 */
        /* <DEDUP_REMOVED lines=9> */
[----:B------:R-:W-:Y:S01]  /*5cc0*/  BAR.SYNC.DEFER_BLOCKING 0x0 ;  /* 0x0000000000007b1d */ /* 0x000fe20000010000 */
[C---:B------:R-:W-:Y:S01]  /*5cd0*/  FMUL R117, R141.reuse, R152 ;  /* 0x000000988d757220 */ /* 0x040fe20000400000 */
[C---:B------:R-:W-:Y:S01]  /*5ce0*/  FMUL R119, R141.reuse, R148 ;  /* 0x000000948d777220 */ /* 0x040fe20000400000 */
[C---:B------:R-:W-:Y:S01]  /*5cf0*/  FMUL R121, R141.reuse, R142 ;  /* 0x0000008e8d797220 */ /* 0x040fe20000400000 */
[C---:B------:R-:W-:Y:S01]  /*5d00*/  FMUL R123, R141.reuse, R138 ;  /* 0x0000008a8d7b7220 */ /* 0x040fe20000400000 */
[C---:B------:R-:W-:Y:S01]  /*5d10*/  FMUL R125, R141.reuse, R130 ;  /* 0x000000828d7d7220 */ /* 0x040fe20000400000 */
[----:B------:R-:W-:Y:S01]  /*5d20*/  FMUL R127, R141, R128 ;  /* 0x000000808d7f7220 */ /* 0x000fe20000400000 */
[----:B------:R-:W-:Y:S04]  /*5d30*/  STS.128 [R133.X4], R112 ;  /* 0x0000007085007388 */ /* 0x000fe80000004c00 */
[----:B------:R-:W-:Y:S04]  /*5d40*/  STS.128 [R133.X4+0x10], R116 ;  /* 0x0000107485007388 */ /* 0x000fe80000004c00 */
[----:B------:R-:W-:Y:S04]  /*5d50*/  STS.128 [R133.X4+0x20], R120 ;  /* 0x0000207885007388 */ /* 0x000fe80000004c00 */
[----:B------:R-:W-:Y:S04]  /*5d60*/  STS.128 [R133.X4+0x30], R124 ;  /* 0x0000307c85007388 */ /* 0x000fe80000004c00 */
[----:B------:R-:W-:Y:S01]  /*5d70*/  BAR.SYNC.DEFER_BLOCKING 0x0 ;  /* 0x0000000000007b1d */ /* 0x000fe20000010000 */
[----:B------:R-:W-:-:S05]  /*5d80*/  PRMT R137, R16, 0x7632, R137 ;  /* 0x0000763210897816 */ /* 0x000fca0000000089 */
[----:B------:R-:W0:Y:S01]  /*5d90*/  LDS.128 R128, [R134.X4] ;  /* 0x0000000086807984 */ /* 0x000e220000004c00 */
[----:B------:R-:W-:Y:S01]  /*5da0*/  PRMT R135, R20, 0x7632, R135 ;  /* 0x0000763214877816 */ /* 0x000fe20000000087 */
[----:B------:R-:W-:Y:S02]  /*5db0*/  IMAD.U32 R138, R137, 0x10000, RZ ;  /* 0x00010000898a7824 */ /* 0x000fe400078e00ff */
[----:B------:R-:W-:Y:S02]  /*5dc0*/  IMAD.U32 R139, R16, 0x10000, RZ ;  /* 0x00010000108b7824 */ /* 0x000fe400078e00ff */
[----:B------:R-:W-:Y:S01]  /*5dd0*/  IMAD.U32 R137, R20, 0x10000, RZ ;  /* 0x0001000014897824 */ /* 0x000fe200078e00ff */
[----:B------:R-:W-:Y:S01]  /*5de0*/  FADD R25, R25, R138 ;  /* 0x0000008a19197221 */ /* 0x000fe20000000000 */
[----:B------:R-:W-:Y:S01]  /*5df0*/  IMAD.U32 R16, R135, 0x10000, RZ ;  /* 0x0001000087107824 */ /* 0x000fe200078e00ff */
[----:B------:R-:W-:Y:S01]  /*5e00*/  FADD R20, R24, R139 ;  /* 0x0000008b18147221 */ /* 0x000fe20000000000 */
[----:B------:R-:W-:Y:S01]  /*5e10*/  FADD R135, R28, R137 ;  /* 0x000000891c877221 */ /* 0x000fe20000000000 */
[----:B------:R-:W-:Y:S01]  /*5e20*/  FADD R137, R25, 1 ;  /* 0x3f80000019897421 */ /* 0x000fe20000000000 */
[----:B------:R-:W-:Y:S01]  /*5e30*/  FADD R16, R29, R16 ;  /* 0x000000101d107221 */ /* 0x000fe20000000000 */
[----:B------:R-:W-:-:S03]  /*5e40*/  FADD R20, R20, 1 ;  /* 0x3f80000014147421 */ /* 0x000fc60000000000 */
[----:B0-----:R-:W-:Y:S01]  /*5e50*/  FFMA R129, R129, R137, R16 ;  /* 0x0000008981817223 */ /* 0x001fe20000000010 */
[----:B------:R-:W-:-:S04]  /*5e60*/  FFMA R140, R128, R20, R135 ;  /* 0x00000014808c7223 */ /* 0x000fc80000000087 */
[----:B------:R-:W-:Y:S02]  /*5e70*/  FSEL R25, R129, +INF , !P3 ;  /* 0x7f80000081197808 */ /* 0x000fe40005800000 */
[----:B------:R-:W-:-:S04]  /*5e80*/  FSEL R138, R140, +INF , !P3 ;  /* 0x7f8000008c8a7808 */ /* 0x000fc80005800000 */
[C---:B------:R-:W-:Y:S02]  /*5e90*/  FSETP.GEU.AND P5, PT, R138.reuse, R25, PT ;  /* 0x000000198a00720b */ /* 0x040fe40003fae000 */
[----:B------:R-:W-:Y:S02]  /*5ea0*/  FSETP.NAN.AND P6, PT, R138, R138, PT ;  /* 0x0000008a8a00720b */ /* 0x000fe40003fc8000 */
[----:B------:R-:W-:-:S09]  /*5eb0*/  FSEL R128, R140, -INF , !P3 ;  /* 0xff8000008c807808 */ /* 0x000fd20005800000 */
[----:B------:R-:W-:Y:S02]  /*5ec0*/  @P5 FSEL R138, R138, R25, P6 ;  /* 0x000000198a8a5208 */ /* 0x000fe40003000000 */
[----:B------:R-:W-:-:S04]  /*5ed0*/  FSEL R25, R129, -INF , !P3 ;  /* 0xff80000081197808 */ /* 0x000fc80005800000 */
[C---:B------:R-:W-:Y:S02]  /*5ee0*/  FSETP.GT.AND P5, PT, R128.reuse, R25, PT ;  /* 0x000000198000720b */ /* 0x040fe40003fa4000 */
[----:B------:R-:W-:Y:S01]  /*5ef0*/  FSETP.NAN.AND P6, PT, R128, R128, PT ;  /* 0x000000808000720b */ /* 0x000fe20003fc8000 */
[----:B------:R-:W-:-:S10]  /*5f00*/  IMAD.U32 R139, R21, 0x10000, RZ ;  /* 0x00010000158b7824 */ /* 0x000fd400078e00ff */
[----:B------:R-:W-:Y:S01]  /*5f10*/  @!P5 FSEL R128, R128, R25, P6 ;  /* 0x000000198080d208 */ /* 0x000fe20003000000 */
[----:B------:R-:W-:-:S04]  /*5f20*/  IMAD.U32 R25, R17, 0x10000, RZ ;  /* 0x0001000011197824 */ /* 0x000fc800078e00ff */
[----:B------:R-:W-:Y:S01]  /*5f30*/  FADD R25, R26, R25 ;  /* 0x000000191a197221 */ /* 0x000fe20000000000 */
[----:B------:R-:W-:-:S03]  /*5f40*/  FADD R139, R30, R139 ;  /* 0x0000008b1e8b7221 */ /* 0x000fc60000000000 */
[----:B------:R-:W-:-:S04]  /*5f50*/  FADD R142, R25, 1 ;  /* 0x3f800000198e7421 */ /* 0x000fc80000000000 */
[----:B------:R-:W-:-:S05]  /*5f60*/  FFMA R130, R130, R142, R139 ;  /* 0x0000008e82827223 */ /* 0x000fca000000008b */
[----:B------:R-:W-:-:S04]  /*5f70*/  FSEL R25, R130, +INF , !P3 ;  /* 0x7f80000082197808 */ /* 0x000fc80005800000 */
[C---:B------:R-:W-:Y:S02]  /*5f80*/  FSETP.GEU.AND P5, PT, R138.reuse, R25, PT ;  /* 0x000000198a00720b */ /* 0x040fe40003fae000 */
[----:B------:R-:W-:Y:S02]  /*5f90*/  PRMT R17, R17, 0x7632, R17 ;  /* 0x0000763211117816 */ /* 0x000fe40000000011 */
[----:B------:R-:W-:Y:S02]  /*5fa0*/  FSETP.NAN.AND P6, PT, R138, R138, PT ;  /* 0x0000008a8a00720b */ /* 0x000fe40003fc8000 */
[----:B------:R-:W-:Y:S01]  /*5fb0*/  PRMT R21, R21, 0x7632, R21 ;  /* 0x0000763215157816 */ /* 0x000fe20000000015 */
[----:B------:R-:W-:-:S04]  /*5fc0*/  IMAD.U32 R24, R17, 0x10000, RZ ;  /* 0x0001000011187824 */ /* 0x000fc800078e00ff */
[----:B------:R-:W-:Y:S02]  /*5fd0*/  IMAD.U32 R144, R21, 0x10000, RZ ;  /* 0x0001000015907824 */ /* 0x000fe400078e00ff */
[----:B------:R-:W-:Y:S01]  /*5fe0*/  @P5 FSEL R138, R138, R25, P6 ;  /* 0x000000198a8a5208 */ /* 0x000fe20003000000 */
[----:B------:R-:W-:Y:S01]  /*5ff0*/  FADD R17, R27, R24 ;  /* 0x000000181b117221 */ /* 0x000fe20000000000 */
[----:B------:R-:W-:Y:S01]  /*6000*/  FSEL R25, R130, -INF , !P3 ;  /* 0xff80000082197808 */ /* 0x000fe20005800000 */
[----:B------:R-:W-:Y:S02]  /*6010*/  FADD R144, R31, R144 ;  /* 0x000000901f907221 */ /* 0x000fe40000000000 */
[----:B------:R-:W-:Y:S01]  /*6020*/  FADD R17, R17, 1 ;  /* 0x3f80000011117421 */ /* 0x000fe20000000000 */
[----:B------:R-:W-:-:S03]  /*6030*/  FSETP.GT.AND P5, PT, R128, R25, PT ;  /* 0x000000198000720b */ /* 0x000fc60003fa4000 */
[----:B------:R-:W-:Y:S01]  /*6040*/  FFMA R131, R131, R17, R144 ;  /* 0x0000001183837223 */ /* 0x000fe20000000090 */
[----:B------:R-:W-:-:S04]  /*6050*/  FSETP.NAN.AND P6, PT, R128, R128, PT ;  /* 0x000000808000720b */ /* 0x000fc80003fc8000 */
[----:B------:R-:W-:-:S05]  /*6060*/  FSEL R21, R131, +INF , !P3 ;  /* 0x7f80000083157808 */ /* 0x000fca0005800000 */
[----:B------:R-:W-:Y:S02]  /*6070*/  @!P5 FSEL R128, R128, R25, P6 ;  /* 0x000000198080d208 */ /* 0x000fe40003000000 */
[C---:B------:R-:W-:Y:S01]  /*6080*/  FSETP.GEU.AND P5, PT, R138.reuse, R21, PT ;  /* 0x000000158a00720b */ /* 0x040fe20003fae000 */
[----:B------:R-:W0:Y:S01]  /*6090*/  LDS.128 R24, [R134.X4+0x10] ;  /* 0x0000100086187984 */ /* 0x000e220000004c00 */
[----:B------:R-:W-:-:S11]  /*60a0*/  FSETP.NAN.AND P6, PT, R138, R138, PT ;  /* 0x0000008a8a00720b */ /* 0x000fd60003fc8000 */
[----:B------:R-:W-:Y:S02]  /*60b0*/  @P5 FSEL R138, R138, R21, P6 ;  /* 0x000000158a8a5208 */ /* 0x000fe40003000000 */
[----:B------:R-:W-:-:S04]  /*60c0*/  FSEL R21, R131, -INF , !P3 ;  /* 0xff80000083157808 */ /* 0x000fc80005800000 */
[----:B------:R-:W-:Y:S01]  /*60d0*/  FSETP.GT.AND P5, PT, R128, R21, PT ;  /* 0x000000158000720b */ /* 0x000fe20003fa4000 */
[----:B------:R-:W-:Y:S01]  /*60e0*/  IMAD.U32 R29, R18, 0x10000, RZ ;  /* 0x00010000121d7824 */ /* 0x000fe200078e00ff */
[----:B------:R-:W-:-:S03]  /*60f0*/  FSETP.NAN.AND P6, PT, R128, R128, PT ;  /* 0x000000808000720b */ /* 0x000fc60003fc8000 */
[----:B------:R-:W-:-:S08]  /*6100*/  FADD R52, R52, R29 ;  /* 0x0000001d34347221 */ /* 0x000fd00000000000 */
[----:B------:R-:W-:Y:S01]  /*6110*/  @!P5 FSEL R128, R128, R21, P6 ;  /* 0x000000158080d208 */ /* 0x000fe20003000000 */
[----:B------:R-:W-:Y:S01]  /*6120*/  IMAD.U32 R21, R22, 0x10000, RZ ;  /* 0x0001000016157824 */ /* 0x000fe200078e00ff */
[----:B------:R-:W-:-:S03]  /*6130*/  FADD R52, R52, 1 ;  /* 0x3f80000034347421 */ /* 0x000fc60000000000 */
[----:B------:R-:W-:-:S04]  /*6140*/  FADD R21, R56, R21 ;  /* 0x0000001538157221 */ /* 0x000fc80000000000 */
[----:B0-----:R-:W-:-:S05]  /*6150*/  FFMA R24, R24, R52, R21 ;  /* 0x0000003418187223 */ /* 0x001fca0000000015 */
[----:B------:R-:W-:-:S04]  /*6160*/  FSEL R29, R24, +INF , !P3 ;  /* 0x7f800000181d7808 */ /* 0x000fc80005800000 */
[C---:B------:R-:W-:Y:S02]  /*6170*/  FSETP.GEU.AND P5, PT, R138.reuse, R29, PT ;  /* 0x0000001d8a00720b */ /* 0x040fe40003fae000 */
[----:B------:R-:W-:Y:S02]  /*6180*/  FSETP.NAN.AND P6, PT, R138, R138, PT ;  /* 0x0000008a8a00720b */ /* 0x000fe40003fc8000 */
[----:B------:R-:W-:Y:S02]  /*6190*/  PRMT R18, R18, 0x7632, R18 ;  /* 0x0000763212127816 */ /* 0x000fe40000000012 */
[----:B------:R-:W-:-:S03]  /*61a0*/  PRMT R22, R22, 0x7632, R22 ;  /* 0x0000763216167816 */ /* 0x000fc60000000016 */
[----:B------:R-:W-:-:S04]  /*61b0*/  IMAD.U32 R28, R18, 0x10000, RZ ;  /* 0x00010000121c7824 */ /* 0x000fc800078e00ff */
[----:B------:R-:W-:Y:S02]  /*61c0*/  @P5 FSEL R138, R138, R29, P6 ;  /* 0x0000001d8a8a5208 */ /* 0x000fe40003000000 */
[----:B------:R-:W-:Y:S01]  /*61d0*/  FSEL R29, R24, -INF , !P3 ;  /* 0xff800000181d7808 */ /* 0x000fe20005800000 */
[----:B------:R-:W-:Y:S01]  /*61e0*/  IMAD.U32 R18, R22, 0x10000, RZ ;  /* 0x0001000016127824 */ /* 0x000fe200078e00ff */
[----:B------:R-:W-:Y:S02]  /*61f0*/  FADD R53, R53, R28 ;  /* 0x0000001c35357221 */ /* 0x000fe40000000000 */
[C---:B------:R-:W-:Y:S01]  /*6200*/  FSETP.GT.AND P5, PT, R128.reuse, R29, PT ;  /* 0x0000001d8000720b */ /* 0x040fe20003fa4000 */
[----:B------:R-:W-:Y:S01]  /*6210*/  FADD R18, R57, R18 ;  /* 0x0000001239127221 */ /* 0x000fe20000000000 */
[----:B------:R-:W-:Y:S01]  /*6220*/  FADD R53, R53, 1 ;  /* 0x3f80000035357421 */ /* 0x000fe20000000000 */
[----:B------:R-:W-:-:S03]  /*6230*/  FSETP.NAN.AND P6, PT, R128, R128, PT ;  /* 0x000000808000720b */ /* 0x000fc60003fc8000 */
[----:B------:R-:W-:-:S07]  /*6240*/  FFMA R25, R25, R53, R18 ;  /* 0x0000003519197223 */ /* 0x000fce0000000012 */
[----:B------:R-:W-:Y:S02]  /*6250*/  @!P5 FSEL R128, R128, R29, P6 ;  /* 0x0000001d8080d208 */ /* 0x000fe40003000000 */
[----:B------:R-:W-:-:S04]  /*6260*/  FSEL R29, R25, +INF , !P3 ;  /* 0x7f800000191d7808 */ /* 0x000fc80005800000 */
[C---:B------:R-:W-:Y:S02]  /*6270*/  FSETP.GEU.AND P5, PT, R138.reuse, R29, PT ;  /* 0x0000001d8a00720b */ /* 0x040fe40003fae000 */
[----:B------:R-:W-:-:S11]  /*6280*/  FSETP.NAN.AND P6, PT, R138, R138, PT ;  /* 0x0000008a8a00720b */ /* 0x000fd60003fc8000 */
[----:B------:R-:W-:Y:S02]  /*6290*/  @P5 FSEL R138, R138, R29, P6 ;  /* 0x0000001d8a8a5208 */ /* 0x000fe40003000000 */
[----:B------:R-:W-:-:S04]  /*62a0*/  FSEL R29, R25, -INF , !P3 ;  /* 0xff800000191d7808 */ /* 0x000fc80005800000 */
[C---:B------:R-:W-:Y:S02]  /*62b0*/  FSETP.GT.AND P5, PT, R128.reuse, R29, PT ;  /* 0x0000001d8000720b */ /* 0x040fe40003fa4000 */
[----:B------:R-:W-:Y:S01]  /*62c0*/  FSETP.NAN.AND P6, PT, R128, R128, PT ;  /* 0x000000808000720b */ /* 0x000fe20003fc8000 */
[C---:B-----5:R-:W-:Y:S01]  /*62d0*/  IMAD.U32 R30, R35.reuse, 0x10000, RZ ;  /* 0x00010000231e7824 */ /* 0x060fe200078e00ff */
[----:B------:R-:W-:Y:S01]  /*62e0*/  PRMT R113, R35, 0x7632, R113 ;  /* 0x0000763223717816 */ /* 0x000fe20000000071 */
[C---:B------:R-:W-:Y:S01]  /*62f0*/  IMAD.U32 R28, R33.reuse, 0x10000, RZ ;  /* 0x00010000211c7824 */ /* 0x040fe200078e00ff */
[----:B------:R-:W-:Y:S02]  /*6300*/  PRMT R115, R33, 0x7632, R115 ;  /* 0x0000763221737816 */ /* 0x000fe40000000073 */
[----:B------:R-:W-:Y:S02]  /*6310*/  PRMT R114, R34, 0x7632, R114 ;  /* 0x0000763222727816 */ /* 0x000fe40000000072 */
[----:B----4-:R-:W-:-:S02]  /*6320*/  PRMT R31, R38, 0x7632, R31 ;  /* 0x00007632261f7816 */ /* 0x010fc4000000001f */
[----:B------:R-:W-:Y:S02]  /*6330*/  PRMT R33, R37, 0x7632, R33 ;  /* 0x0000763225217816 */ /* 0x000fe40000000021 */
[----:B------:R-:W-:Y:S02]  /*6340*/  @!P5 FSEL R128, R128, R29, P6 ;  /* 0x0000001d8080d208 */ /* 0x000fe40003000000 */
[C---:B------:R-:W-:Y:S02]  /*6350*/  PRMT R29, R39.reuse, 0x7632, R29 ;  /* 0x00007632271d7816 */ /* 0x040fe4000000001d */
[----:B------:R-:W-:Y:S01]  /*6360*/  PRMT R35, R36, 0x7632, R35 ;  /* 0x0000763224237816 */ /* 0x000fe20000000023 */
[----:B------:R-:W-:Y:S01]  /*6370*/  IMAD.U32 R112, R39, 0x10000, RZ ;  /* 0x0001000027707824 */ /* 0x000fe200078e00ff */
[----:B------:R-:W-:Y:S01]  /*6380*/  PRMT R147, R32, 0x7632, R147 ;  /* 0x0000763220937816 */ /* 0x000fe20000000093 */
[----:B------:R-:W-:Y:S01]  /*6390*/  IMAD.U32 R150, R38, 0x10000, RZ ;  /* 0x0001000026967824 */ /* 0x000fe200078e00ff */
[----:B--2---:R-:W-:Y:S01]  /*63a0*/  PRMT R57, R42, 0x7632, R57 ;  /* 0x000076322a397816 */ /* 0x004fe20000000039 */
[----:B------:R-:W-:Y:S01]  /*63b0*/  IMAD.U32 R152, R37, 0x10000, RZ ;  /* 0x0001000025987824 */ /* 0x000fe200078e00ff */
[----:B------:R-:W-:Y:S01]  /*63c0*/  PRMT R119, R40, 0x7632, R119 ;  /* 0x0000763228777816 */ /* 0x000fe20000000077 */
[----:B------:R-:W-:-:S02]  /*63d0*/  IMAD.U32 R154, R36, 0x10000, RZ ;  /* 0x00010000249a7824 */ /* 0x000fc400078e00ff */
[----:B------:R-:W-:Y:S02]  /*63e0*/  IMAD.U32 R34, R34, 0x10000, RZ ;  /* 0x0001000022227824 */ /* 0x000fe400078e00ff */
[----:B------:R-:W-:Y:S02]  /*63f0*/  IMAD.U32 R32, R32, 0x10000, RZ ;  /* 0x0001000020207824 */ /* 0x000fe400078e00ff */
[----:B------:R-:W-:Y:S02]  /*6400*/  IMAD.U32 R116, R42, 0x10000, RZ ;  /* 0x000100002a747824 */ /* 0x000fe400078e00ff */
[----:B------:R-:W-:Y:S01]  /*6410*/  IMAD.U32 R120, R40, 0x10000, RZ ;  /* 0x0001000028787824 */ /* 0x000fe200078e00ff */
[----:B------:R-:W-:Y:S01]  /*6420*/  PRMT R123, R46, 0x7632, R123 ;  /* 0x000076322e7b7816 */ /* 0x000fe2000000007b */
[----:B------:R-:W-:Y:S01]  /*6430*/  IMAD.U32 R158, R114, 0x10000, RZ ;  /* 0x00010000729e7824 */ /* 0x000fe200078e00ff */
[----:B------:R-:W-:Y:S01]  /*6440*/  PRMT R127, R44, 0x7632, R127 ;  /* 0x000076322c7f7816 */ /* 0x000fe2000000007f */
[----:B------:R-:W-:Y:S01]  /*6450*/  IMAD.U32 R36, R29, 0x10000, RZ ;  /* 0x000100001d247824 */ /* 0x000fe200078e00ff */
[----:B------:R-:W-:Y:S01]  /*6460*/  FADD R114, -R143, R112 ;  /* 0x000000708f727221 */ /* 0x000fe20000000100 */
[----:B------:R-:W-:-:S02]  /*6470*/  IMAD.U32 R38, R31, 0x10000, RZ ;  /* 0x000100001f267824 */ /* 0x000fc400078e00ff */
[----:B------:R-:W-:Y:S02]  /*6480*/  IMAD.U32 R40, R33, 0x10000, RZ ;  /* 0x0001000021287824 */ /* 0x000fe400078e00ff */
[----:B------:R-:W-:Y:S01]  /*6490*/  IMAD.U32 R42, R35, 0x10000, RZ ;  /* 0x00010000232a7824 */ /* 0x000fe200078e00ff */
[C---:B------:R-:W-:Y:S01]  /*64a0*/  FADD R112, -R143.reuse, R150 ;  /* 0x000000968f707221 */ /* 0x040fe20000000100 */
[----:B------:R-:W-:Y:S01]  /*64b0*/  IMAD.U32 R122, R46, 0x10000, RZ ;  /* 0x000100002e7a7824 */ /* 0x000fe200078e00ff */
[C---:B------:R-:W-:Y:S01]  /*64c0*/  FADD R46, -R143.reuse, R152 ;  /* 0x000000988f2e7221 */ /* 0x040fe20000000100 */
        /* <DEDUP_REMOVED lines=10> */
[C---:B------:R-:W-:Y:S01]  /*6570*/  PRMT R121, R47.reuse, 0x7632, R121 ;  /* 0x000076322f797816 */ /* 0x040fe20000000079 */
[----:B------:R-:W-:Y:S01]  /*6580*/  IMAD.U32 R124, R47, 0x10000, RZ ;  /* 0x000100002f7c7824 */ /* 0x000fe200078e00ff */
[C---:B------:R-:W-:Y:S01]  /*6590*/  PRMT R125, R45.reuse, 0x7632, R125 ;  /* 0x000076322d7d7816 */ /* 0x040fe2000000007d */
[----:B------:R-:W-:Y:S01]  /*65a0*/  IMAD.U32 R148, R45, 0x10000, RZ ;  /* 0x000100002d947824 */ /* 0x000fe200078e00ff */
[----:B------:R-:W-:Y:S01]  /*65b0*/  FMUL R45, R141, R34 ;  /* 0x000000228d2d7220 */ /* 0x000fe20000400000 */
[----:B------:R-:W-:Y:S01]  /*65c0*/  IMAD.U32 R156, R113, 0x10000, RZ ;  /* 0x00010000719c7824 */ /* 0x000fe200078e00ff */
[----:B------:R-:W-:Y:S01]  /*65d0*/  FMUL R47, R141, R32 ;  /* 0x000000208d2f7220 */ /* 0x000fe20000400000 */
[----:B------:R-:W-:Y:S01]  /*65e0*/  IMAD.U32 R160, R115, 0x10000, RZ ;  /* 0x0001000073a07824 */ /* 0x000fe200078e00ff */
[C---:B------:R-:W-:Y:S01]  /*65f0*/  FMUL R113, R141.reuse, R30 ;  /* 0x0000001e8d717220 */ /* 0x040fe20000400000 */
[----:B------:R-:W-:Y:S01]  /*6600*/  FMUL R115, R141, R28 ;  /* 0x0000001c8d737220 */ /* 0x000fe20000400000 */
[----:B------:R-:W-:Y:S04]  /*6610*/  LDS.128 R32, [R134.X4+0x1010] ;  /* 0x0010100086207984 */ /* 0x000fe80000004c00 */
[----:B------:R-:W-:Y:S01]  /*6620*/  LDS.128 R28, [R134.X4+0x1000] ;  /* 0x00100000861c7984 */ /* 0x000fe20000004c00 */
[----:B------:R-:W-:Y:S01]  /*6630*/  IMAD.U32 R162, R147, 0x10000, RZ ;  /* 0x0001000093a27824 */ /* 0x000fe200078e00ff */
        /* <DEDUP_REMOVED lines=21> */
[----:B------:R-:W-:Y:S01]  /*6790*/  FFMA R145, R145, R146, 9.9999999747524270788e-07 ;  /* 0x358637bd91917423 */ /* 0x000fe20000000092 */
[----:B------:R-:W-:-:S03]  /*67a0*/  IMAD.U32 R154, R22, 0x10000, RZ ;  /* 0x00010000169a7824 */ /* 0x000fc600078e00ff */
[----:B------:R-:W0:Y:S01]  /*67b0*/  MUFU.RSQ R22, R145 ;  /* 0x0000009100167308 */ /* 0x000e220000001400 */
[----:B------:R1:W-:Y:S04]  /*67c0*/  STS.128 [R133.X4], R36 ;  /* 0x0000002485007388 */ /* 0x0003e80000004c00 */
[----:B------:R2:W-:Y:S04]  /*67d0*/  STS.128 [R133.X4+0x10], R40 ;  /* 0x0000102885007388 */ /* 0x0005e80000004c00 */
[----:B------:R4:W-:Y:S04]  /*67e0*/  STS.128 [R133.X4+0x20], R44 ;  /* 0x0000202c85007388 */ /* 0x0009e80000004c00 */
[----:B------:R5:W-:Y:S01]  /*67f0*/  STS.128 [R133.X4+0x30], R112 ;  /* 0x0000307085007388 */ /* 0x000be20000004c00 */
[----:B------:R-:W-:-:S02]  /*6800*/  IMAD.U32 R156, R57, 0x10000, RZ ;  /* 0x00010000399c7824 */ /* 0x000fc400078e00ff */
[----:B------:R-:W-:Y:S02]  /*6810*/  IMAD.U32 R158, R117, 0x10000, RZ ;  /* 0x00010000759e7824 */ /* 0x000fe400078e00ff */
[----:B------:R-:W-:Y:S02]  /*6820*/  IMAD.U32 R152, R125, 0x10000, RZ ;  /* 0x000100007d987824 */ /* 0x000fe400078e00ff */
[----:B-1----:R-:W-:Y:S01]  /*6830*/  IMAD.U32 R36, R127, 0x10000, RZ ;  /* 0x000100007f247824 */ /* 0x002fe200078e00ff */
[----:B--2---:R-:W-:Y:S01]  /*6840*/  FADD R43, -R15, R122 ;  /* 0x0000007a0f2b7221 */ /* 0x004fe20000000100 */
[----:B------:R-:W-:Y:S01]  /*6850*/  IMAD.U32 R160, R119, 0x10000, RZ ;  /* 0x0001000077a07824 */ /* 0x000fe200078e00ff */
[----:B------:R-:W-:Y:S01]  /*6860*/  FADD R117, -R15, R56 ;  /* 0x000000380f757221 */ /* 0x000fe20000000100 */
[----:B------:R-:W-:Y:S01]  /*6870*/  IMAD.U32 R146, R121, 0x10000, RZ ;  /* 0x0001000079927824 */ /* 0x000fe200078e00ff */
[----:B----4-:R-:W-:Y:S01]  /*6880*/  FADD R47, -R15, R148 ;  /* 0x000000940f2f7221 */ /* 0x010fe20000000100 */
[----:B------:R-:W-:Y:S01]  /*6890*/  IMAD.U32 R150, R123, 0x10000, RZ ;  /* 0x000100007b967824 */ /* 0x000fe200078e00ff */
[C---:B------:R-:W-:Y:S01]  /*68a0*/  FADD R121, -R15.reuse, R116 ;  /* 0x000000740f797221 */ /* 0x040fe20000000100 */
[C---:B------:R-:W-:Y:S01]  /*68b0*/  FADD R45, -R15.reuse, R152 ;  /* 0x000000980f2d7221 */ /* 0x040fe20000000100 */
[C---:B-----5:R-:W-:Y:S01]  /*68c0*/  FADD R115, -R15.reuse, R154 ;  /* 0x0000009a0f737221 */ /* 0x060fe20000000100 */
[C---:B------:R-:W-:Y:S01]  /*68d0*/  FADD R119, -R15.reuse, R156 ;  /* 0x0000009c0f777221 */ /* 0x040fe20000000100 */
[C---:B------:R-:W-:Y:S01]  /*68e0*/  FADD R123, -R15.reuse, R158 ;  /* 0x0000009e0f7b7221 */ /* 0x040fe20000000100 */
[C---:B------:R-:W-:Y:S01]  /*68f0*/  FADD R57, -R15.reuse, R36 ;  /* 0x000000240f397221 */ /* 0x040fe20000000100 */
[C---:B0-----:R-:W-:Y:S01]  /*6900*/  FMUL R36, R22.reuse, R43 ;  /* 0x0000002b16247220 */ /* 0x041fe20000400000 */
[C---:B------:R-:W-:Y:S01]  /*6910*/  FMUL R42, R22.reuse, R47 ;  /* 0x0000002f162a7220 */ /* 0x040fe20000400000 */
[C---:B------:R-:W-:Y:S01]  /*6920*/  FMUL R43, R22.reuse, R45 ;  /* 0x0000002d162b7220 */ /* 0x040fe20000400000 */
[C---:B------:R-:W-:Y:S01]  /*6930*/  FMUL R47, R22.reuse, R115 ;  /* 0x00000073162f7220 */ /* 0x040fe20000400000 */
[C---:B------:R-:W-:Y:S01]  /*6940*/  FADD R125, -R15.reuse, R118 ;  /* 0x000000760f7d7221 */ /* 0x040fe20000000100 */
[C---:B------:R-:W-:Y:S01]  /*6950*/  FADD R141, -R15.reuse, R120 ;  /* 0x000000780f8d7221 */ /* 0x040fe20000000100 */
[C---:B------:R-:W-:Y:S01]  /*6960*/  FMUL R46, R22.reuse, R117 ;  /* 0x00000075162e7220 */ /* 0x040fe20000400000 */
[C---:B------:R-:W-:Y:S01]  /*6970*/  FMUL R44, R22.reuse, R121 ;  /* 0x00000079162c7220 */ /* 0x040fe20000400000 */
[C---:B------:R-:W-:Y:S01]  /*6980*/  FMUL R45, R22.reuse, R119 ;  /* 0x00000077162d7220 */ /* 0x040fe20000400000 */
[----:B------:R-:W-:Y:S01]  /*6990*/  BAR.SYNC.DEFER_BLOCKING 0x0 ;  /* 0x0000000000007b1d */ /* 0x000fe20000010000 */
[C---:B------:R-:W-:Y:S01]  /*69a0*/  FMUL R115, R22.reuse, R123 ;  /* 0x0000007b16737220 */ /* 0x040fe20000400000 */
[C---:B------:R-:W-:Y:S01]  /*69b0*/  FADD R37, -R15.reuse, R124 ;  /* 0x0000007c0f257221 */ /* 0x040fe20000000100 */
[C---:B------:R-:W-:Y:S01]  /*69c0*/  FADD R113, -R15.reuse, R126 ;  /* 0x0000007e0f717221 */ /* 0x040fe20000000100 */
[C---:B------:R-:W-:Y:S01]  /*69d0*/  FADD R41, -R15.reuse, R150 ;  /* 0x000000960f297221 */ /* 0x040fe20000000100 */
[C---:B------:R-:W-:Y:S01]  /*69e0*/  FADD R39, -R15.reuse, R146 ;  /* 0x000000920f277221 */ /* 0x040fe20000000100 */
[----:B------:R-:W-:Y:S01]  /*69f0*/  FADD R127, -R15, R160 ;  /* 0x000000a00f7f7221 */ /* 0x000fe20000000100 */
[----:B------:R-:W-:Y:S04]  /*6a00*/  LDS.128 R116, [R134.X4] ;  /* 0x0000000086747984 */ /* 0x000fe80000004c00 */
[----:B------:R-:W-:Y:S04]  /*6a10*/  LDS.128 R120, [R134.X4+0x10] ;  /* 0x0000100086787984 */ /* 0x000fe80000004c00 */
[----:B------:R-:W-:Y:S01]  /*6a20*/  BAR.SYNC.DEFER_BLOCKING 0x0 ;  /* 0x0000000000007b1d */ /* 0x000fe20000010000 */
[C---:B------:R-:W-:Y:S01]  /*6a30*/  FMUL R38, R22.reuse, R37 ;  /* 0x0000002516267220 */ /* 0x040fe20000400000 */
[C---:B------:R-:W-:Y:S01]  /*6a40*/  FMUL R40, R22.reuse, R113 ;  /* 0x0000007116287220 */ /* 0x040fe20000400000 */
[C---:B------:R-:W-:Y:S01]  /*6a50*/  FMUL R37, R22.reuse, R41 ;  /* 0x0000002916257220 */ /* 0x040fe20000400000 */
[C---:B------:R-:W-:Y:S01]  /*6a60*/  FMUL R114, R22.reuse, R125 ;  /* 0x0000007d16727220 */ /* 0x040fe20000400000 */
[C---:B------:R-:W-:Y:S01]  /*6a70*/  FMUL R112, R22.reuse, R141 ;  /* 0x0000008d16707220 */ /* 0x040fe20000400000 */
[C---:B------:R-:W-:Y:S01]  /*6a80*/  FMUL R39, R22.reuse, R39 ;  /* 0x0000002716277220 */ /* 0x040fe20000400000 */
[C---:B------:R-:W-:Y:S01]  /*6a90*/  FMUL R41, R22.reuse, R57 ;  /* 0x0000003916297220 */ /* 0x040fe20000400000 */
[----:B------:R-:W-:-:S05]  /*6aa0*/  FMUL R113, R22, R127 ;  /* 0x0000007f16717220 */ /* 0x000fca0000400000 */
[----:B------:R-:W-:Y:S04]  /*6ab0*/  STS.128 [R133.X4], R112 ;  /* 0x0000007085007388 */ /* 0x000fe80000004c00 */
[----:B------:R-:W-:Y:S04]  /*6ac0*/  STS.128 [R133.X4+0x10], R44 ;  /* 0x0000102c85007388 */ /* 0x000fe80000004c00 */
[----:B------:R0:W-:Y:S04]  /*6ad0*/  STS.128 [R133.X4+0x20], R40 ;  /* 0x0000202885007388 */ /* 0x0001e80000004c00 */
[----:B------:R1:W-:Y:S04]  /*6ae0*/  STS.128 [R133.X4+0x30], R36 ;  /* 0x0000302485007388 */ /* 0x0003e80000004c00 */
[----:B------:R-:W-:Y:S06]  /*6af0*/  BAR.SYNC.DEFER_BLOCKING 0x0 ;  /* 0x0000000000007b1d */ /* 0x000fec0000010000 */
[----:B------:R-:W2:Y:S01]  /*6b00*/  LDS.128 R124, [R134.X4] ;  /* 0x00000000867c7984 */ /* 0x000ea20000004c00 */
[----:B0-----:R-:W-:-:S02]  /*6b10*/  IMAD.U32 R41, R19, 0x10000, RZ ;  /* 0x0001000013297824 */ /* 0x001fc400078e00ff */
[----:B-1----:R-:W-:-:S04]  /*6b20*/  IMAD.U32 R37, R23, 0x10000, RZ ;  /* 0x0001000017257824 */ /* 0x002fc800078e00ff */
[----:B------:R-:W-:Y:S01]  /*6b30*/  FADD R37, R58, R37 ;  /* 0x000000253a257221 */ /* 0x000fe20000000000 */
[----:B------:R-:W-:Y:S01]  /*6b40*/  PRMT R19, R19, 0x7632, R19 ;  /* 0x0000763213137816 */ /* 0x000fe20000000013 */
[----:B--2---:R-:W-:Y:S01]  /*6b50*/  FFMA R124, R20, R124, R135 ;  /* 0x0000007c147c7223 */ /* 0x004fe20000000087 */
[----:B------:R-:W-:Y:S01]  /*6b60*/  FFMA R125, R137, R125, R16 ;  /* 0x0000007d897d7223 */ /* 0x000fe20000000010 */
[----:B------:R-:W-:-:S03]  /*6b70*/  FADD R16, R54, R41 ;  /* 0x0000002936107221 */ /* 0x000fc60000000000 */
[----:B------:R-:W-:Y:S02]  /*6b80*/  FSEL R20, R124, +INF , !P1 ;  /* 0x7f8000007c147808 */ /* 0x000fe40004800000 */
[----:B------:R-:W-:Y:S01]  /*6b90*/  FSEL R57, R125, +INF , !P1 ;  /* 0x7f8000007d397808 */ /* 0x000fe20004800000 */
[----:B------:R-:W-:-:S03]  /*6ba0*/  FADD R16, R16, 1 ;  /* 0x3f80000010107421 */ /* 0x000fc60000000000 */
[----:B------:R-:W-:Y:S01]  /*6bb0*/  FSETP.GEU.AND P5, PT, R20, R57, PT ;  /* 0x000000391400720b */ /* 0x000fe20003fae000 */
[----:B------:R-:W-:Y:S01]  /*6bc0*/  FFMA R26, R26, R16, R37 ;  /* 0x000000101a1a7223 */ /* 0x000fe20000000025 */
[----:B------:R-:W-:-:S04]  /*6bd0*/  FSETP.NAN.AND P6, PT, R20, R20, PT ;  /* 0x000000141400720b */ /* 0x000fc80003fc8000 */
[----:B------:R-:W-:-:S07]  /*6be0*/  FSEL R39, R26, +INF , !P3 ;  /* 0x7f8000001a277808 */ /* 0x000fce0005800000 */
[----:B------:R-:W-:Y:S02]  /*6bf0*/  @P5 FSEL R20, R20, R57, P6 ;  /* 0x0000003914145208 */ /* 0x000fe40003000000 */
[C---:B------:R-:W-:Y:S02]  /*6c00*/  FSETP.GEU.AND P5, PT, R138.reuse, R39, PT ;  /* 0x000000278a00720b */ /* 0x040fe40003fae000 */
[----:B------:R-:W-:Y:S01]  /*6c10*/  FSETP.NAN.AND P6, PT, R138, R138, PT ;  /* 0x0000008a8a00720b */ /* 0x000fe20003fc8000 */
[----:B------:R-:W-:Y:S01]  /*6c20*/  IMAD.U32 R36, R19, 0x10000, RZ ;  /* 0x0001000013247824 */ /* 0x000fe200078e00ff */
[----:B------:R-:W-:-:S03]  /*6c30*/  PRMT R23, R23, 0x7632, R23 ;  /* 0x0000763217177816 */ /* 0x000fc60000000017 */
[----:B------:R-:W-:Y:S02]  /*6c40*/  FADD R19, R55, R36 ;  /* 0x0000002437137221 */ /* 0x000fe40000000000 */
[----:B------:R-:W-:-:S04]  /*6c50*/  IMAD.U32 R38, R23, 0x10000, RZ ;  /* 0x0001000017267824 */ /* 0x000fc800078e00ff */
[----:B------:R-:W-:Y:S02]  /*6c60*/  @P5 FSEL R138, R138, R39, P6 ;  /* 0x000000278a8a5208 */ /* 0x000fe40003000000 */
[----:B------:R-:W-:Y:S01]  /*6c70*/  FSEL R39, R26, -INF , !P3 ;  /* 0xff8000001a277808 */ /* 0x000fe20005800000 */
[----:B------:R-:W-:Y:S01]  /*6c80*/  FADD R38, R59, R38 ;  /* 0x000000263b267221 */ /* 0x000fe20000000000 */
[----:B------:R-:W-:Y:S02]  /*6c90*/  FADD R19, R19, 1 ;  /* 0x3f80000013137421 */ /* 0x000fe40000000000 */
[C---:B------:R-:W-:Y:S02]  /*6ca0*/  FSETP.GT.AND P5, PT, R128.reuse, R39, PT ;  /* 0x000000278000720b */ /* 0x040fe40003fa4000 */
[----:B------:R-:W-:Y:S01]  /*6cb0*/  FFMA R27, R27, R19, R38 ;  /* 0x000000131b1b7223 */ /* 0x000fe20000000026 */
[----:B------:R-:W-:-:S04]  /*6cc0*/  FSETP.NAN.AND P6, PT, R128, R128, PT ;  /* 0x000000808000720b */ /* 0x000fc80003fc8000 */
[----:B------:R-:W-:-:S06]  /*6cd0*/  FSEL R23, R27, +INF , !P3 ;  /* 0x7f8000001b177808 */ /* 0x000fcc0005800000 */
[----:B------:R-:W-:Y:S02]  /*6ce0*/  @!P5 FSEL R128, R128, R39, P6 ;  /* 0x000000278080d208 */ /* 0x000fe40003000000 */
[C---:B------:R-:W-:Y:S02]  /*6cf0*/  FSETP.GEU.AND P5, PT, R138.reuse, R23, PT ;  /* 0x000000178a00720b */ /* 0x040fe40003fae000 */
[----:B------:R-:W-:-:S11]  /*6d00*/  FSETP.NAN.AND P6, PT, R138, R138, PT ;  /* 0x0000008a8a00720b */ /* 0x000fd60003fc8000 */
        /* <DEDUP_REMOVED lines=12> */
[----:B------:R-:W-:Y:S02]  /*6dd0*/  FSETP.GEU.AND P5, PT, R138, R41, PT ;  /* 0x000000298a00720b */ /* 0x000fe40003fae000 */
        /* <DEDUP_REMOVED lines=38> */
[----:B------:R-:W-:Y:S01]  /*7040*/  FSETP.GT.AND P5, PT, R128, R29, PT ;  /* 0x0000001d8000720b */ /* 0x000fe20003fa4000 */
        /* <DEDUP_REMOVED lines=15> */
[----:B---3--:R-:W-:Y:S01]  /*7140*/  FADD R29, R84, R29 ;  /* 0x0000001d541d7221 */ /* 0x008fe20000000000 */
        /* <DEDUP_REMOVED lines=175> */
[----:B------:R-:W-:-:S11]  /*7c40*/  FSETP.NAN.AND P6, PT, R128, R128, PT ;  /* 0x000000808000720b */ /* 0x000fd60003fc8000 */
[----:B------:R-:W-:Y:S02]  /*7c50*/  @!P5 FSEL R128, R128, R29, P6 ;  /* 0x0000001d8080d208 */ /* 0x000fe40003000000 */
[----:B------:R-:W0:Y:S01]  /*7c60*/  SHFL.BFLY PT, R29, R138, 0x10, 0x1f ;  /* 0x0e001f008a1d7f89 */ /* 0x000e2200000e0000 */
[C---:B------:R-:W-:Y:S02]  /*7c70*/  FSETP.NAN.AND P6, PT, R138.reuse, R138, PT ;  /* 0x0000008a8a00720b */ /* 0x040fe40003fc8000 */
[----:B0-----:R-:W-:-:S13]  /*7c80*/  FSETP.GEU.AND P5, PT, R138, R29, PT ;  /* 0x0000001d8a00720b */ /* 0x001fda0003fae000 */
[----:B------:R-:W-:Y:S02]  /*7c90*/  @P5 FSEL R138, R138, R29, P6 ;  /* 0x0000001d8a8a5208 */ /* 0x000fe40003000000 */
[----:B------:R-:W0:Y:S01]  /*7ca0*/  SHFL.BFLY PT, R29, R128, 0x10, 0x1f ;  /* 0x0e001f00801d7f89 */ /* 0x000e2200000e0000 */
[C---:B------:R-:W-:Y:S02]  /*7cb0*/  FSETP.NAN.AND P6, PT, R128.reuse, R128, PT ;  /* 0x000000808000720b */ /* 0x040fe40003fc8000 */
[----:B0-----:R-:W-:-:S13]  /*7cc0*/  FSETP.GT.AND P5, PT, R128, R29, PT ;  /* 0x0000001d8000720b */ /* 0x001fda0003fa4000 */
        /* <DEDUP_REMOVED lines=28> */
[----:B------:R-:W-:Y:S02]  /*7e90*/  @P5 SEL R138, R138, R29, P6 ;  /* 0x0000001d8a8a5207 */ /* 0x000fe40003000000 */
[----:B------:R-:W0:Y:S01]  /*7ea0*/  SHFL.BFLY PT, R29, R128, 0x1, 0x1f ;  /* 0x0c201f00801d7f89 */ /* 0x000e2200000e0000 */
[----:B------:R-:W-:Y:S02]  /*7eb0*/  FSETP.NAN.AND P6, PT, R128, R128, PT ;  /* 0x000000808000720b */ /* 0x000fe40003fc8000 */
[----:B------:R-:W-:Y:S02]  /*7ec0*/  FSEL R70, R124, -INF , !P1 ;  /* 0xff8000007c467808 */ /* 0x000fe40004800000 */
[----:B0-----:R-:W-:-:S13]  /*7ed0*/  FSETP.GT.AND P5, PT, R128, R29, PT ;  /* 0x0000001d8000720b */ /* 0x001fda0003fa4000 */
[----:B------:R-:W-:Y:S02]  /*7ee0*/  @!P5 SEL R128, R128, R29, P6 ;  /* 0x0000001d8080d207 */ /* 0x000fe40003000000 */
[----:B------:R-:W-:-:S04]  /*7ef0*/  FSEL R29, R125, -INF , !P1 ;  /* 0xff8000007d1d7808 */ /* 0x000fc80004800000 */
[----:B------:R-:W-:Y:S01]  /*7f00*/  FSETP.GT.AND P5, PT, R70, R29, PT ;  /* 0x0000001d4600720b */ /* 0x000fe20003fa4000 */
[----:B------:R-:W-:Y:S01]  /*7f10*/  FFMA R126, R142, R126, R139 ;  /* 0x0000007e8e7e7223 */ /* 0x000fe2000000008b */
[----:B------:R-:W-:-:S11]  /*7f20*/  FSETP.NAN.AND P6, PT, R70, R70, PT ;  /* 0x000000464600720b */ /* 0x000fd60003fc8000 */
        /* <DEDUP_REMOVED lines=8> */
[----:B------:R-:W-:-:S10]  /*7fb0*/  FFMA R127, R17, R127, R144 ;  /* 0x0000007f117f7223 */ /* 0x000fd40000000090 */
[----:B------:R-:W-:Y:S02]  /*7fc0*/  @!P5 FSEL R70, R70, R29, P6 ;  /* 0x0000001d4646d208 */ /* 0x000fe40003000000 */
[----:B------:R-:W0:Y:S01]  /*7fd0*/  LDS.128 R28, [R134.X4+0x10] ;  /* 0x00001000861c7984 */ /* 0x000e220000004c00 */
[----:B------:R-:W-:-:S04]  /*7fe0*/  FSEL R17, R127, +INF , !P1 ;  /* 0x7f8000007f117808 */ /* 0x000fc80004800000 */
[C---:B------:R-:W-:Y:S02]  /*7ff0*/  FSETP.GEU.AND P5, PT, R20.reuse, R17, PT ;  /* 0x000000111400720b */ /* 0x040fe40003fae000 */
[----:B------:R-:W-:-:S11]  /*8000*/  FSETP.NAN.AND P6, PT, R20, R20, PT ;  /* 0x000000141400720b */ /* 0x000fd60003fc8000 */
[----:B------:R-:W-:Y:S02]  /*8010*/  @P5 FSEL R20, R20, R17, P6 ;  /* 0x0000001114145208 */ /* 0x000fe40003000000 */
[----:B------:R-:W-:-:S04]  /*8020*/  FSEL R17, R127, -INF , !P1 ;  /* 0xff8000007f117808 */ /* 0x000fc80004800000 */
[C---:B------:R-:W-:Y:S02]  /*8030*/  FSETP.GT.AND P5, PT, R70.reuse, R17, PT ;  /* 0x000000114600720b */ /* 0x040fe40003fa4000 */
[----:B------:R-:W-:Y:S01]  /*8040*/  FSETP.NAN.AND P6, PT, R70, R70, PT ;  /* 0x000000464600720b */ /* 0x000fe20003fc8000 */
[----:B0-----:R-:W-:-:S10]  /*8050*/  FFMA R21, R52, R28, R21 ;  /* 0x0000001c34157223 */ /* 0x001fd40000000015 */
[----:B------:R-:W-:Y:S02]  /*8060*/  @!P5 FSEL R70, R70, R17, P6 ;  /* 0x000000114646d208 */ /* 0x000fe40003000000 */
[----:B------:R-:W-:-:S04]  /*8070*/  FSEL R17, R21, +INF , !P1 ;  /* 0x7f80000015117808 */ /* 0x000fc80004800000 */
[C---:B------:R-:W-:Y:S02]  /*8080*/  FSETP.GEU.AND P5, PT, R20.reuse, R17, PT ;  /* 0x000000111400720b */ /* 0x040fe40003fae000 */
[----:B------:R-:W-:-:S11]  /*8090*/  FSETP.NAN.AND P6, PT, R20, R20, PT ;  /* 0x000000141400720b */ /* 0x000fd60003fc8000 */
[----:B------:R-:W-:Y:S02]  /*80a0*/  @P5 FSEL R20, R20, R17, P6 ;  /* 0x0000001114145208 */ /* 0x000fe40003000000 */
[----:B------:R-:W-:-:S04]  /*80b0*/  FSEL R17, R21, -INF , !P1 ;  /* 0xff80000015117808 */ /* 0x000fc80004800000 */
[C---:B------:R-:W-:Y:S01]  /*80c0*/  FSETP.GT.AND P5, PT, R70.reuse, R17, PT ;  /* 0x000000114600720b */ /* 0x040fe20003fa4000 */
        /* <DEDUP_REMOVED lines=29> */
[----:B------:R-:W0:Y:S01]  /*82a0*/  LDS.128 R16, [R134.X4+0x1000] ;  /* 0x0010000086107984 */ /* 0x000e220000004c00 */
[----:B------:R-:W-:Y:S01]  /*82b0*/  FSETP.NAN.AND P6, PT, R20, R20, PT ;  /* 0x000000141400720b */ /* 0x000fe20003fc8000 */
[----:B0-----:R-:W-:-:S05]  /*82c0*/  FFMA R77, R36, R16, R39 ;  /* 0x00000010244d7223 */ /* 0x001fca0000000027 */
[----:B------:R-:W-:-:S04]  /*82d0*/  FSEL R29, R77, +INF , !P1 ;  /* 0x7f8000004d1d7808 */ /* 0x000fc80004800000 */
[----:B------:R-:W-:Y:S01]  /*82e0*/  FSETP.GEU.AND P5, PT, R20, R29, PT ;  /* 0x0000001d1400720b */ /* 0x000fe20003fae000 */
[----:B------:R-:W-:-:S12]  /*82f0*/  FFMA R88, R40, R17, R97 ;  /* 0x0000001128587223 */ /* 0x000fd80000000061 */
[----:B------:R-:W-:Y:S02]  /*8300*/  @P5 FSEL R20, R20, R29, P6 ;  /* 0x0000001d14145208 */ /* 0x000fe40003000000 */
[----:B------:R-:W-:-:S04]  /*8310*/  FSEL R29, R77, -INF , !P1 ;  /* 0xff8000004d1d7808 */ /* 0x000fc80004800000 */
[C---:B------:R-:W-:Y:S02]  /*8320*/  FSETP.GT.AND P5, PT, R70.reuse, R29, PT ;  /* 0x0000001d4600720b */ /* 0x040fe40003fa4000 */
[----:B------:R-:W-:Y:S02]  /*8330*/  FSETP.NAN.AND P6, PT, R70, R70, PT ;  /* 0x000000464600720b */ /* 0x000fe40003fc8000 */
[----:B------:R-:W-:-:S09]  /*8340*/  FSEL R17, R88, +INF , !P1 ;  /* 0x7f80000058117808 */ /* 0x000fd20004800000 */
[----:B------:R-:W-:Y:S02]  /*8350*/  @!P5 FSEL R70, R70, R29, P6 ;  /* 0x0000001d4646d208 */ /* 0x000fe40003000000 */
        /* <DEDUP_REMOVED lines=60> */
[----:B------:R-:W-:Y:S02]  /*8720*/  FSETP.NAN.AND P6, PT, R70, R70, PT ;  /* 0x000000464600720b */ /* 0x000fe40003fc8000 */
[----:B------:R-:W-:Y:S01]  /*8730*/  PRMT R29, R50, 0x7632, R29 ;  /* 0x00007632321d7816 */ /* 0x000fe2000000001d */
[----:B------:R-:W-:Y:S01]  /*8740*/  IMAD.U32 R18, R63, 0x10000, RZ ;  /* 0x000100003f127824 */ /* 0x000fe200078e00ff */
[----:B------:R-:W-:Y:S01]  /*8750*/  PRMT R33, R49, 0x7632, R33 ;  /* 0x0000763231217816 */ /* 0x000fe20000000021 */
[----:B------:R-:W-:Y:S01]  /*8760*/  IMAD.U32 R30, R61, 0x10000, RZ ;  /* 0x000100003d1e7824 */ /* 0x000fe200078e00ff */
[----:B------:R-:W-:Y:S02]  /*8770*/  PRMT R35, R48, 0x7632, R35 ;  /* 0x0000763230237816 */ /* 0x000fe40000000023 */
[----:B------:R-:W-:-:S03]  /*8780*/  PRMT R16, R63, 0x7632, R16 ;  /* 0x000076323f107816 */ /* 0x000fc60000000010 */
[----:B------:R-:W-:Y:S02]  /*8790*/  @!P5 FSEL R70, R70, R17, P6 ;  /* 0x000000114646d208 */ /* 0x000fe40003000000 */
[----:B------:R-:W-:Y:S02]  /*87a0*/  PRMT R17, R51, 0x7632, R17 ;  /* 0x0000763233117816 */ /* 0x000fe40000000011 */
[----:B------:R-:W-:Y:S02]  /*87b0*/  PRMT R19, R62, 0x7632, R19 ;  /* 0x000076323e137816 */ /* 0x000fe40000000013 */
[----:B------:R-:W-:Y:S02]  /*87c0*/  PRMT R28, R61, 0x7632, R28 ;  /* 0x000076323d1c7816 */ /* 0x000fe4000000001c */
[----:B------:R-:W-:Y:S01]  /*87d0*/  PRMT R31, R60, 0x7632, R31 ;  /* 0x000076323c1f7816 */ /* 0x000fe2000000001f */
[----:B------:R-:W-:Y:S01]  /*87e0*/  IMAD.U32 R32, R17, 0x10000, RZ ;  /* 0x0001000011207824 */ /* 0x000fe200078e00ff */
[----:B------:R-:W-:Y:S01]  /*87f0*/  FADD R17, -R15, R18 ;  /* 0x000000120f117221 */ /* 0x000fe20000000100 */
[----:B------:R-:W-:Y:S01]  /*8800*/  IMAD.U32 R36, R29, 0x10000, RZ ;  /* 0x000100001d247824 */ /* 0x000fe200078e00ff */
[----:B------:R-:W-:Y:S01]  /*8810*/  FADD R29, -R15, R30 ;  /* 0x0000001e0f1d7221 */ /* 0x000fe20000000100 */
[----:B------:R-:W-:-:S02]  /*8820*/  IMAD.U32 R62, R62, 0x10000, RZ ;  /* 0x000100003e3e7824 */ /* 0x000fc400078e00ff */
[----:B------:R-:W-:Y:S02]  /*8830*/  IMAD.U32 R34, R51, 0x10000, RZ ;  /* 0x0001000033227824 */ /* 0x000fe400078e00ff */
[----:B------:R-:W-:Y:S02]  /*8840*/  IMAD.U32 R50, R50, 0x10000, RZ ;  /* 0x0001000032327824 */ /* 0x000fe400078e00ff */
[----:B------:R-:W-:Y:S02]  /*8850*/  IMAD.U32 R40, R49, 0x10000, RZ ;  /* 0x0001000031287824 */ /* 0x000fe400078e00ff */
[----:B------:R-:W-:Y:S02]  /*8860*/  IMAD.U32 R48, R48, 0x10000, RZ ;  /* 0x0001000030307824 */ /* 0x000fe400078e00ff */
[----:B------:R-:W-:Y:S02]  /*8870*/  IMAD.U32 R38, R33, 0x10000, RZ ;  /* 0x0001000021267824 */ /* 0x000fe400078e00ff */
[----:B------:R-:W-:-:S02]  /*8880*/  IMAD.U32 R42, R35, 0x10000, RZ ;  /* 0x00010000232a7824 */ /* 0x000fc400078e00ff */
[----:B------:R-:W-:Y:S02]  /*8890*/  IMAD.U32 R16, R16, 0x10000, RZ ;  /* 0x0001000010107824 */ /* 0x000fe400078e00ff */
[----:B------:R-:W-:Y:S02]  /*88a0*/  IMAD.U32 R18, R19, 0x10000, RZ ;  /* 0x0001000013127824 */ /* 0x000fe400078e00ff */
        /* <DEDUP_REMOVED lines=38> */
[----:B------:R-:W-:Y:S06]  /*8b10*/  BAR.SYNC.DEFER_BLOCKING 0x0 ;  /* 0x0000000000007b1d */ /* 0x000fec0000010000 */
[----:B------:R-:W0:Y:S01]  /*8b20*/  LDS.128 R40, [R134.X4] ;  /* 0x0000000086287984 */ /* 0x000e220000004c00 */
[----:B------:R-:W-:-:S03]  /*8b30*/  FSETP.NAN.AND P6, PT, R20, R20, PT ;  /* 0x000000141400720b */ /* 0x000fc60003fc8000 */
[----:B------:R-:W1:Y:S01]  /*8b40*/  LDS.128 R16, [R134.X4+0x10] ;  /* 0x0000100086107984 */ /* 0x000e620000004c00 */
[----:B0-----:R-:W-:-:S05]  /*8b50*/  FFMA R40, R58, R40, R57 ;  /* 0x000000283a287223 */ /* 0x001fca0000000039 */
[----:B------:R-:W-:-:S04]  /*8b60*/  FSEL R15, R40, +INF , !P1 ;  /* 0x7f800000280f7808 */ /* 0x000fc80004800000 */
[----:B------:R-:W-:-:S13]  /*8b70*/  FSETP.GEU.AND P5, PT, R20, R15, PT ;  /* 0x0000000f1400720b */ /* 0x000fda0003fae000 */
        /* <DEDUP_REMOVED lines=30> */
[----:B-1----:R-:W-:Y:S01]  /*8d60*/  FFMA R69, R74, R16, R69 ;  /* 0x000000104a457223 */ /* 0x002fe20000000045 */
        /* <DEDUP_REMOVED lines=70> */
[----:B------:R-:W-:Y:S02]  /*91d0*/  FSETP.NAN.AND P5, PT, R20, R20, PT ;  /* 0x000000141400720b */ /* 0x000fe40003fa8000 */
[----:B------:R-:W-:Y:S01]  /*91e0*/  LOP3.LUT R18, R134, R132, RZ, 0xfc, !PT ;  /* 0x0000008486127212 */ /* 0x000fe200078efcff */
[----:B------:R-:W-:Y:S01]  /*91f0*/  IMAD.SHL.U32 R14, R14, 0x2, RZ ;  /* 0x000000020e0e7824 */ /* 0x000fe200078e00ff */
[----:B------:R-:W-:-:S04]  /*9200*/  F2FP.BF16.PACK_AB R44, R44, R23 ;  /* 0x000000172c2c723e */ /* 0x000fc800000010ff */
[----:B------:R-:W-:Y:S02]  /*9210*/  IADD3 R14, R14, 0x1, RZ ;  /* 0x000000010e0e7810 */ /* 0x000fe40007ffe0ff */
[CC--:B0-----:R-:W-:Y:S02]  /*9220*/  SEL R17, R20.reuse, R15.reuse, P5 ;  /* 0x0000000f14117207 */ /* 0x0c1fe40002800000 */
[----:B------:R-:W-:-:S04]  /*9230*/  FSETP.GEU.AND P5, PT, R20, R15, PT ;  /* 0x0000000f1400720b */ /* 0x000fc80003fae000 */
[----:B------:R-:W-:Y:S02]  /*9240*/  SEL R22, R20, R17, !P5 ;  /* 0x0000001114167207 */ /* 0x000fe40006800000 */
[----:B------:R-:W-:-:S04]  /*9250*/  LEA R16, P5, R18, c[0x0][0x178], 0x1 ;  /* 0x00005e0012107a11 */ /* 0x000fc800078a08ff */
[----:B------:R-:W-:Y:S01]  /*9260*/  LEA.HI.X R17, R18, c[0x0][0x17c], R13, 0x1, P5 ;  /* 0x00005f0012117a11 */ /* 0x000fe200028f0c0d */
[----:B------:R-:W-:Y:S01]  /*9270*/  IMAD.SHL.U32 R13, R3, 0x8, RZ ;  /* 0x00000008030d7824 */ /* 0x000fe200078e00ff */
[----:B------:R-:W-:Y:S01]  /*9280*/  F2FP.BF16.PACK_AB R142, R25, R24 ;  /* 0x00000018198e723e */ /* 0x000fe200000010ff */
[----:B------:R-:W-:-:S03]  /*9290*/  IMAD R23, R14, 0xc00, RZ ;  /* 0x00000c000e177824 */ /* 0x000fc600078e02ff */
[----:B------:R-:W-:Y:S02]  /*92a0*/  LOP3.LUT R24, R13, 0x3f8, RZ, 0xc0, !PT ;  /* 0x000003f80d187812 */ /* 0x000fe400078ec0ff */
[----:B------:R-:W-:Y:S01]  /*92b0*/  LOP3.LUT R13, R134, 0x800, RZ, 0xfc, !PT ;  /* 0x00000800860d7812 */ /* 0x000fe200078efcff */
[----:B------:R-:W-:Y:S01]  /*92c0*/  IMAD.WIDE R14, R18, R9, c[0x0][0x178] ;  /* 0x00005e00120e7625 */ /* 0x000fe200078e0209 */
[----:B------:R-:W-:Y:S02]  /*92d0*/  F2FP.BF16.PACK_AB R45, R46, R45 ;  /* 0x0000002d2e2d723e */ /* 0x000fe400000010ff */
[----:B------:R-:W-:Y:S01]  /*92e0*/  LOP3.LUT R24, R23, R24, RZ, 0xfc, !PT ;  /* 0x0000001817187212 */ /* 0x000fe200078efcff */
[----:B------:R-:W-:Y:S01]  /*92f0*/  IMAD.IADD R20, R13, 0x1, R12 ;  /* 0x000000010d147824 */ /* 0x000fe200078e020c */
[----:B------:R-:W-:Y:S02]  /*9300*/  F2FP.BF16.PACK_AB R140, R129, R140 ;  /* 0x0000008c818c723e */ /* 0x000fe400000010ff */
[----:B------:R-:W-:-:S02]  /*9310*/  F2FP.BF16.PACK_AB R141, R131, R130 ;  /* 0x00000082838d723e */ /* 0x000fc400000010ff */
[----:B------:R-:W-:Y:S02]  /*9320*/  F2FP.BF16.PACK_AB R143, R27, R26 ;  /* 0x0000001a1b8f723e */ /* 0x000fe400000010ff */
[----:B------:R-:W-:Y:S01]  /*9330*/  F2FP.BF16.PACK_AB R46, R54, R47 ;  /* 0x0000002f362e723e */ /* 0x000fe200000010ff */
[----:B------:R-:W-:Y:S01]  /*9340*/  IMAD.IADD R12, R13, 0x1, R132 ;  /* 0x000000010d0c7824 */ /* 0x000fe200078e0284 */
[----:B------:R-:W-:Y:S02]  /*9350*/  F2FP.BF16.PACK_AB R47, R56, R55 ;  /* 0x00000037382f723e */ /* 0x000fe400000010ff */
[----:B------:R-:W-:Y:S01]  /*9360*/  IADD3 R18, R24, 0x400, RZ ;  /* 0x0000040018127810 */ /* 0x000fe20007ffe0ff */
[----:B------:R-:W-:Y:S01]  /*9370*/  @!P3 STG.E.128 [R14.64], R140 ;  /* 0x0000008c0e00b986 */ /* 0x000fe2000c101d04 */
[----:B------:R-:W-:Y:S01]  /*9380*/  F2FP.BF16.PACK_AB R116, R117, R116 ;  /* 0x000000747574723e */ /* 0x000fe200000010ff */
[----:B------:R-:W-:Y:S01]  /*9390*/  IMAD.WIDE R12, R12, R9, c[0x0][0x178] ;  /* 0x00005e000c0c7625 */ /* 0x000fe200078e0209 */
[----:B------:R-:W-:Y:S01]  /*93a0*/  F2FP.BF16.PACK_AB R117, R119, R118 ;  /* 0x000000767775723e */ /* 0x000fe200000010ff */
[----:B------:R0:W-:Y:S01]  /*93b0*/  @!P3 STG.E.128 [R16.64+0x800], R44 ;  /* 0x0008002c1000b986 */ /* 0x0001e2000c101d04 */
[----:B------:R-:W-:-:S02]  /*93c0*/  F2FP.BF16.PACK_AB R124, R125, R124 ;  /* 0x0000007c7d7c723e */ /* 0x000fc400000010ff */
[----:B------:R-:W-:Y:S02]  /*93d0*/  F2FP.BF16.PACK_AB R40, R41, R40 ;  /* 0x000000282928723e */ /* 0x000fe400000010ff */
[----:B------:R-:W-:Y:S02]  /*93e0*/  F2FP.BF16.PACK_AB R118, R121, R120 ;  /* 0x000000787976723e */ /* 0x000fe400000010ff */
[----:B------:R-:W-:Y:S02]  /*93f0*/  F2FP.BF16.PACK_AB R119, R123, R122 ;  /* 0x0000007a7b77723e */ /* 0x000fe400000010ff */
[----:B------:R-:W-:Y:S02]  /*9400*/  F2FP.BF16.PACK_AB R125, R127, R126 ;  /* 0x0000007e7f7d723e */ /* 0x000fe400000010ff */
[----:B------:R-:W-:Y:S02]  /*9410*/  F2FP.BF16.PACK_AB R41, R43, R42 ;  /* 0x0000002a2b29723e */ /* 0x000fe400000010ff */
[----:B------:R-:W-:-:S02]  /*9420*/  F2FP.BF16.PACK_AB R126, R52, R21 ;  /* 0x00000015347e723e */ /* 0x000fc400000010ff */
[----:B------:R-:W-:Y:S02]  /*9430*/  F2FP.BF16.PACK_AB R127, R84, R53 ;  /* 0x00000035547f723e */ /* 0x000fe400000010ff */
[----:B------:R-:W-:Y:S01]  /*9440*/  F2FP.BF16.PACK_AB R43, R19, R82 ;  /* 0x00000052132b723e */ /* 0x000fe200000010ff */
[----:B0-----:R-:W-:Y:S01]  /*9450*/  IMAD.WIDE R16, R24, R9, c[0x0][0x178] ;  /* 0x00005e0018107625 */ /* 0x001fe200078e0209 */
[----:B------:R-:W-:Y:S02]  /*9460*/  F2FP.BF16.PACK_AB R88, R88, R77 ;  /* 0x0000004d5858723e */ /* 0x000fe400000010ff */
[----:B------:R-:W-:Y:S01]  /*9470*/  F2FP.BF16.PACK_AB R89, R72, R79 ;  /* 0x0000004f4859723e */ /* 0x000fe200000010ff */
[-C--:B------:R-:W-:Y:S01]  /*9480*/  IMAD.WIDE R18, R18, R9.reuse, c[0x0][0x178] ;  /* 0x00005e0012127625 */ /* 0x080fe200078e0209 */
[----:B------:R-:W-:Y:S02]  /*9490*/  F2FP.BF16.PACK_AB R90, R101, R64 ;  /* 0x00000040655a723e */ /* 0x000fe400000010ff */
[----:B------:R-:W-:Y:S01]  /*94a0*/  F2FP.BF16.PACK_AB R91, R65, R80 ;  /* 0x00000050415b723e */ /* 0x000fe200000010ff */
[----:B------:R-:W-:Y:S01]  /*94b0*/  IMAD.WIDE R14, R20, R9, c[0x0][0x178] ;  /* 0x00005e00140e7625 */ /* 0x000fe200078e0209 */
[----:B------:R-:W-:Y:S01]  /*94c0*/  F2FP.BF16.PACK_AB R42, R78, R69 ;  /* 0x000000454e2a723e */ /* 0x000fe200000010ff */
[----:B------:R-:W-:Y:S04]  /*94d0*/  @!P3 STG.E.128 [R12.64], R116 ;  /* 0x000000740c00b986 */ /* 0x000fe8000c101d04 */
[----:B------:R-:W-:Y:S04]  /*94e0*/  @!P1 STG.E.128 [R16.64], R124 ;  /* 0x0000007c10009986 */ /* 0x000fe8000c101d04 */
[----:B------:R-:W-:Y:S04]  /*94f0*/  @!P1 STG.E.128 [R18.64], R88 ;  /* 0x0000005812009986 */ /* 0x000fe8000c101d04 */
[----:B------:R-:W-:Y:S04]  /*9500*/  @!P1 STG.E.128 [R14.64], R40 ;  /* 0x000000280e009986 */ /* 0x000fe8000c101d04 */
[----:B------:R-:W-:Y:S01]  /*9510*/  BAR.SYNC.DEFER_BLOCKING 0x0 ;  /* 0x0000000000007b1d */ /* 0x000fe20000010000 */
[----:B------:R-:W-:-:S02]  /*9520*/  LOP3.LUT P5, RZ, R3, 0x1f, RZ, 0xc0, !PT ;  /* 0x0000001f03ff7812 */ /* 0x000fc400078ac0ff */
[----:B------:R-:W-:-:S04]  /*9530*/  SHF.R.U32.HI R21, RZ, 0x3, R3 ;  /* 0x00000003ff157819 */ /* 0x000fc80000011603 */
[----:B------:R-:W-:Y:S02]  /*9540*/  LOP3.LUT R21, R21, 0xc, RZ, 0xc0, !PT ;  /* 0x0000000c15157812 */ /* 0x000fe400078ec0ff */
[----:B------:R-:W-:-:S05]  /*9550*/  ISETP.GE.AND P6, PT, R3, 0x8, PT ;  /* 0x000000080300780c */ /* 0x000fca0003fc6270 */
[----:B------:R-:W-:Y:S04]  /*9560*/  @!P5 STS [R21], R138 ;  /* 0x0000008a1500d388 */ /* 0x000fe80000000800 */
[----:B------:R-:W-:Y:S04]  /*9570*/  @!P5 STS [R21+0x10], R22 ;  /* 0x000010161500d388 */ /* 0x000fe80000000800 */
[----:B------:R-:W-:Y:S06]  /*9580*/  BAR.SYNC.DEFER_BLOCKING 0x0 ;  /* 0x0000000000007b1d */ /* 0x000fec0000010000 */
[----:B------:R-:W0:Y:S04]  /*9590*/  @!P6 LDS R11, [R3.X4] ;  /* 0x00000000030be984 */ /* 0x000e280000004800 */
[----:B0-----:R-:W0:Y:S02]  /*95a0*/  SHFL.BFLY PT, R20, R11, 0x2, 0x1f ;  /* 0x0c401f000b147f89 */ /* 0x001e2400000e0000 */
[----:B0-----:R-:W-:-:S04]  /*95b0*/  FSETP.GEU.AND P5, PT, R11, R20, PT ;  /* 0x000000140b00720b */ /* 0x001fc80003fae000 */
[C---:B------:R-:W-:Y:S02]  /*95c0*/  FSEL R20, R11.reuse, R20, !P5 ;  /* 0x000000140b147208 */ /* 0x040fe40006800000 */
[----:B------:R-:W-:-:S04]  /*95d0*/  FSETP.NAN.AND P5, PT, R11, R11, PT ;  /* 0x0000000b0b00720b */ /* 0x000fc80003fa8000 */
[----:B------:R-:W-:-:S05]  /*95e0*/  FSEL R20, R11, R20, P5 ;  /* 0x000000140b147208 */ /* 0x000fca0002800000 */
[----:B------:R-:W0:Y:S01]  /*95f0*/  SHFL.BFLY PT, R13, R20, 0x1, 0x1f ;  /* 0x0c201f00140d7f89 */ /* 0x000e2200000e0000 */
[C---:B------:R-:W-:Y:S02]  /*9600*/  FSETP.NAN.AND P6, PT, R20.reuse, R20, PT ;  /* 0x000000141400720b */ /* 0x040fe40003fc8000 */
[----:B0-----:R-:W-:-:S13]  /*9610*/  FSETP.GEU.AND P5, PT, R20, R13, PT ;  /* 0x0000000d1400720b */ /* 0x001fda0003fae000 */
[----:B------:R-:W-:-:S05]  /*9620*/  @P5 SEL R20, R20, R13, P6 ;  /* 0x0000000d14145207 */ /* 0x000fca0003000000 */
[----:B------:R-:W-:Y:S04]  /*9630*/  @P4 STS [R3.X4], R20 ;  /* 0x0000001403004388 */ /* 0x000fe80000004800 */
[----:B------:R-:W-:Y:S06]  /*9640*/  BAR.SYNC.DEFER_BLOCKING 0x0 ;  /* 0x0000000000007b1d */ /* 0x000fec0000010000 */
[----:B------:R-:W-:Y:S04]  /*9650*/  LDS R30, [RZ] ;  /* 0x00000000ff1e7984 */ /* 0x000fe80000000800 */
[----:B------:R-:W0:Y:S04]  /*9660*/  LDS R31, [0x10] ;  /* 0x00001000ff1f7984 */ /* 0x000e280000000800 */
[----:B------:R-:W-:Y:S06]  /*9670*/  BAR.SYNC.DEFER_BLOCKING 0x0 ;  /* 0x0000000000007b1d */ /* 0x000fec0000010000 */
[----:B------:R-:W1:Y:S01]  /*9680*/  SHFL.BFLY PT, R13, R70, 0x1, 0x1f ;  /* 0x0c201f00460d7f89 */ /* 0x000e6200000e0000 */
[----:B------:R-:W-:-:S02]  /*9690*/  FSETP.NAN.AND P5, PT, R70, R70, PT ;  /* 0x000000464600720b */ /* 0x000fc40003fa8000 */
[----:B------:R-:W-:Y:S01]  /*96a0*/  LOP3.LUT R15, R3, 0x1, RZ, 0xc0, !PT ;  /* 0x00000001030f7812 */ /* 0x000fe200078ec0ff */
[----:B0-----:R-:W-:Y:S01]  /*96b0*/  STS.64 [RZ], R30 ;  /* 0x0000001eff007388 */ /* 0x001fe20000000a00 */
[----:B-1----:R-:W-:-:S03]  /*96c0*/  SEL R11, R70, R13, P5 ;  /* 0x0000000d460b7207 */ /* 0x002fc60002800000 */
[----:B------:R-:W-:Y:S01]  /*96d0*/  BAR.SYNC.DEFER_BLOCKING 0x0 ;  /* 0x0000000000007b1d */ /* 0x000fe20000010000 */
[----:B------:R-:W-:-:S04]  /*96e0*/  FSETP.GT.AND P5, PT, R70, R13, PT ;  /* 0x0000000d4600720b */ /* 0x000fc80003fa4000 */
[----:B------:R-:W-:Y:S02]  /*96f0*/  SEL R12, R70, R11, P5 ;  /* 0x0000000b460c7207 */ /* 0x000fe40002800000 */
[C---:B------:R-:W-:Y:S01]  /*9700*/  LOP3.LUT P5, RZ, R3.reuse, 0x1f, RZ, 0xc0, !PT ;  /* 0x0000001f03ff7812 */ /* 0x040fe200078ac0ff */
[----:B------:R-:W-:Y:S04]  /*9710*/  LDS R11, [R15.X4] ;  /* 0x000000000f0b7984 */ /* 0x000fe80000004800 */
[----:B------:R-:W-:Y:S01]  /*9720*/  BAR.SYNC.DEFER_BLOCKING 0x0 ;  /* 0x0000000000007b1d */ /* 0x000fe20000010000 */
[----:B------:R-:W-:-:S07]  /*9730*/  ISETP.GE.AND P6, PT, R3, 0x8, PT ;  /* 0x000000080300780c */ /* 0x000fce0003fc6270 */
[----:B------:R-:W-:Y:S04]  /*9740*/  @!P5 STS [R21], R128 ;  /* 0x000000801500d388 */ /* 0x000fe80000000800 */
[----:B------:R-:W-:Y:S04]  /*9750*/  @!P5 STS [R21+0x10], R12 ;  /* 0x0000100c1500d388 */ /* 0x000fe80000000800 */
[----:B------:R-:W-:Y:S06]  /*9760*/  BAR.SYNC.DEFER_BLOCKING 0x0 ;  /* 0x0000000000007b1d */ /* 0x000fec0000010000 */
[----:B------:R-:W0:Y:S04]  /*9770*/  @!P6 LDS R6, [R3.X4] ;  /* 0x000000000306e984 */ /* 0x000e280000004800 */
[----:B0-----:R-:W0:Y:S01]  /*9780*/  SHFL.BFLY PT, R13, R6, 0x2, 0x1f ;  /* 0x0c401f00060d7f89 */ /* 0x001e2200000e0000 */
[----:B------:R-:W-:-:S02]  /*9790*/  FSETP.NAN.AND P6, PT, R6, R6, PT ;  /* 0x000000060600720b */ /* 0x000fc40003fc8000 */
[----:B0-----:R-:W-:-:S04]  /*97a0*/  FSETP.GT.AND P5, PT, R6, R13, PT ;  /* 0x0000000d0600720b */ /* 0x001fc80003fa4000 */
[----:B------:R-:W-:-:S04]  /*97b0*/  FSEL R13, R6, R13, P5 ;  /* 0x0000000d060d7208 */ /* 0x000fc80002800000 */
[----:B------:R-:W-:-:S05]  /*97c0*/  FSEL R14, R6, R13, P6 ;  /* 0x0000000d060e7208 */ /* 0x000fca0003000000 */
[----:B------:R-:W0:Y:S01]  /*97d0*/  SHFL.BFLY PT, R13, R14, 0x1, 0x1f ;  /* 0x0c201f000e0d7f89 */ /* 0x000e2200000e0000 */
[C---:B------:R-:W-:Y:S02]  /*97e0*/  FSETP.NAN.AND P6, PT, R14.reuse, R14, PT ;  /* 0x0000000e0e00720b */ /* 0x040fe40003fc8000 */
[----:B0-----:R-:W-:-:S13]  /*97f0*/  FSETP.GT.AND P5, PT, R14, R13, PT ;  /* 0x0000000d0e00720b */ /* 0x001fda0003fa4000 */
[----:B------:R-:W-:-:S05]  /*9800*/  @!P5 SEL R14, R14, R13, P6 ;  /* 0x0000000d0e0ed207 */ /* 0x000fca0003000000 */
[----:B------:R-:W-:Y:S04]  /*9810*/  @P4 STS [R3.X4], R14 ;  /* 0x0000000e03004388 */ /* 0x000fe80000004800 */
[----:B------:R-:W-:Y:S06]  /*9820*/  BAR.SYNC.DEFER_BLOCKING 0x0 ;  /* 0x0000000000007b1d */ /* 0x000fec0000010000 */
[----:B------:R-:W-:Y:S04]  /*9830*/  LDS R32, [RZ] ;  /* 0x00000000ff207984 */ /* 0x000fe80000000800 */
[----:B------:R-:W0:Y:S04]  /*9840*/  LDS R33, [0x10] ;  /* 0x00001000ff217984 */ /* 0x000e280000000800 */
[----:B------:R-:W-:Y:S06]  /*9850*/  BAR.SYNC.DEFER_BLOCKING 0x0 ;  /* 0x0000000000007b1d */ /* 0x000fec0000010000 */
[----:B0-----:R-:W-:Y:S04]  /*9860*/  STS.64 [RZ], R32 ;  /* 0x00000020ff007388 */ /* 0x001fe80000000a00 */
[----:B------:R-:W-:Y:S06]  /*9870*/  BAR.SYNC.DEFER_BLOCKING 0x0 ;  /* 0x0000000000007b1d */ /* 0x000fec0000010000 */
[----:B------:R-:W0:Y:S01]  /*9880*/  LDS R6, [R15.X4] ;  /* 0x000000000f067984 */ /* 0x000e220000004800 */
[----:B------:R-:W-:-:S02]  /*9890*/  LOP3.LUT P4, RZ, R3, 0x7e, RZ, 0xc0, !PT ;  /* 0x0000007e03ff7812 */ /* 0x000fc4000788c0ff */
[----:B------:R-:W-:-:S04]  /*98a0*/  LOP3.LUT R136, R136, 0x1, R3, 0xf8, !PT ;  /* 0x0000000188887812 */ /* 0x000fc800078ef803 */
[C---:B------:R-:W-:Y:S01]  /*98b0*/  ISETP.LT.AND P4, PT, R136.reuse, 0x1010, !P4 ;  /* 0x000010108800780c */ /* 0x040fe20006781270 */
[----:B------:R-:W-:-:S04]  /*98c0*/  IMAD.WIDE R16, R136, R9, c[0x0][0x180] ;  /* 0x0000600088107625 */ /* 0x000fc800078e0209 */
[----:B------:R-:W-:-:S04]  /*98d0*/  IMAD.WIDE R18, R136, R9, c[0x0][0x188] ;  /* 0x0000620088127625 */ /* 0x000fc800078e0209 */
[----:B------:R-:W-:-:S04]  /*98e0*/  IMAD.WIDE R20, R136, R9, c[0x0][0x190] ;  /* 0x0000640088147625 */ /* 0x000fc800078e0209 */
[----:B------:R-:W-:Y:S01]  /*98f0*/  IMAD.WIDE R22, R136, R9, c[0x0][0x198] ;  /* 0x0000660088167625 */ /* 0x000fe200078e0209 */
[----:B------:R-:W-:-:S03]  /*9900*/  CS2R R12, SRZ ;  /* 0x00000000000c7805 */ /* 0x000fc6000001ff00 */
[----:B------:R-:W-:Y:S02]  /*9910*/  IMAD.MOV.U32 R46, RZ, RZ, 0x2 ;  /* 0x00000002ff2e7424 */ /* 0x000fe400078e00ff */
[----:B------:R-:W-:Y:S01]  /*9920*/  IMAD.WIDE R24, R136, R9, c[0x0][0x1a8] ;  /* 0x00006a0088187625 */ /* 0x000fe200078e0209 */
[----:B0-----:R-:W-:-:S04]  /*9930*/  F2FP.BF16.PACK_AB R6, R6, R11 ;  /* 0x0000000b0606723e */ /* 0x001fc800000010ff */
[C---:B------:R-:W-:Y:S01]  /*9940*/  PRMT R3, R6.reuse, 0x7632, R3 ;  /* 0x0000763206037816 */ /* 0x040fe20000000003 */
[----:B------:R0:W-:Y:S01]  /*9950*/  @P4 STG.E.U16 [R16.64], R6 ;  /* 0x0000000610004986 */ /* 0x0001e2000c101504 */
[----:B------:R-:W-:-:S03]  /*9960*/  PRMT R11, R6, 0x7610, R11 ;  /* 0x00007610060b7816 */ /* 0x000fc6000000000b */
[----:B------:R-:W-:Y:S04]  /*9970*/  @P4 STG.E.U16 [R18.64], R3 ;  /* 0x0000000312004986 */ /* 0x000fe8000c101504 */
[----:B------:R1:W-:Y:S01]  /*9980*/  @P4 STG.E.U16 [R20.64], R11 ;  /* 0x0000000b14004986 */ /* 0x0003e2000c101504 */
[----:B0-----:R-:W-:Y:S01]  /*9990*/  PRMT R17, R6, 0x7632, R17 ;  /* 0x0000763206117816 */ /* 0x001fe20000000011 */
[----:B------:R-:W-:Y:S01]  /*99a0*/  IMAD.WIDE R26, R136, R9, c[0x0][0x1b0] ;  /* 0x00006c00881a7625 */ /* 0x000fe200078e0209 */
[----:B------:R-:W-:-:S03]  /*99b0*/  PRMT R34, R6, 0x7610, R34 ;  /* 0x0000761006227816 */ /* 0x000fc60000000022 */
[----:B------:R0:W-:Y:S01]  /*99c0*/  @P4 STG.E.U16 [R22.64], R17 ;  /* 0x0000001116004986 */ /* 0x0001e2000c101504 */
[----:B-1----:R-:W-:Y:S01]  /*99d0*/  PRMT R11, R6, 0x7610, R11 ;  /* 0x00007610060b7816 */ /* 0x002fe2000000000b */
[----:B------:R-:W-:Y:S01]  /*99e0*/  CS2R R14, SRZ ;  /* 0x00000000000e7805 */ /* 0x000fe2000001ff00 */
[----:B------:R-:W-:Y:S01]  /*99f0*/  IMAD.WIDE R18, R136, R9, c[0x0][0x1b8] ;  /* 0x00006e0088127625 */ /* 0x000fe200078e0209 */
[----:B------:R-:W-:-:S03]  /*9a00*/  PRMT R35, R6, 0x7632, R35 ;  /* 0x0000763206237816 */ /* 0x000fc60000000023 */
[----:B0-----:R-:W-:Y:S01]  /*9a10*/  IMAD.WIDE R16, R136, R9, c[0x0][0x1a0] ;  /* 0x0000680088107625 */ /* 0x001fe200078e0209 */
[----:B------:R-:W-:-:S03]  /*9a20*/  PRMT R23, R6, 0x7632, R23 ;  /* 0x0000763206177816 */ /* 0x000fc60000000017 */
[C---:B------:R-:W-:Y:S01]  /*9a30*/  IMAD.WIDE R28, R2.reuse, R46, c[0x0][0x178] ;  /* 0x00005e00021c7625 */ /* 0x040fe200078e022e */
[----:B------:R-:W-:Y:S04]  /*9a40*/  @P4 STG.E.U16 [R16.64], R11 ;  /* 0x0000000b10004986 */ /* 0x000fe8000c101504 */
[----:B------:R0:W-:Y:S04]  /*9a50*/  @P4 STG.E.U16 [R24.64], R23 ;  /* 0x0000001718004986 */ /* 0x0001e8000c101504 */
[----:B------:R1:W-:Y:S04]  /*9a60*/  @P4 STG.E.U16 [R26.64], R34 ;  /* 0x000000221a004986 */ /* 0x0003e8000c101504 */
[----:B------:R2:W-:Y:S04]  /*9a70*/  @P4 STG.E.U16 [R18.64], R35 ;  /* 0x0000002312004986 */ /* 0x0005e8000c101504 */
[----:B------:R-:W3:Y:S01]  /*9a80*/  @!P3 LDG.E.EF.128 R12, [R28.64] ;  /* 0x000000041c0cb981 */ /* 0x000ee2000c0e1d00 */
[----:B------:R-:W-:-:S02]  /*9a90*/  IMAD.SHL.U32 R3, R2, 0x2, RZ ;  /* 0x0000000202037824 */ /* 0x000fc400078e00ff */
[----:B------:R-:W-:-:S03]  /*9aa0*/  IMAD.SHL.U32 R6, R2, 0x2, RZ ;  /* 0x0000000202067824 */ /* 0x000fc600078e00ff */
[----:B------:R-:W-:Y:S01]  /*9ab0*/  IADD3 RZ, P4, R3, c[0x0][0x178], RZ ;  /* 0x00005e0003ff7a10 */ /* 0x000fe20007f9e0ff */
[----:B------:R-:W-:Y:S01]  /*9ac0*/  CS2R R20, SRZ ;  /* 0x0000000000147805 */ /* 0x000fe2000001ff00 */
[----:B0-----:R-:W-:Y:S01]  /*9ad0*/  CS2R R22, SRZ ;  /* 0x0000000000167805 */ /* 0x001fe2000001ff00 */
[----:B------:R-:W-:Y:S02]  /*9ae0*/  IADD3 R16, R6, c[0x0][0x178], RZ ;  /* 0x00005e0006107a10 */ /* 0x000fe40007ffe0ff */
[----:B------:R-:W-:-:S05]  /*9af0*/  IADD3.X R17, R0, c[0x0][0x17c], RZ, P4, !PT ;  /* 0x00005f0000117a10 */ /* 0x000fca00027fe4ff */
[----:B------:R0:W4:Y:S01]  /*9b00*/  @!P3 LDG.E.EF.128 R20, [R16.64+0x10] ;  /* 0x000010041014b981 */ /* 0x000122000c0e1d00 */
[----:B------:R-:W-:-:S04]  /*9b10*/  FSETP.GE.AND P4, PT, R30, RZ, PT ;  /* 0x000000ff1e00720b */ /* 0x000fc80003f86000 */
[----:B------:R-:W-:-:S05]  /*9b20*/  FSEL R30, R30, RZ, !P4 ;  /* 0x000000ff1e1e7208 */ /* 0x000fca0006000000 */
[----:B------:R-:W-:Y:S01]  /*9b30*/  FADD R30, RZ, -R30 ;  /* 0x8000001eff1e7221 */ /* 0x000fe20000000000 */
[----:B------:R-:W-:-:S04]  /*9b40*/  FSETP.GTU.AND P4, PT, R32, RZ, PT ;  /* 0x000000ff2000720b */ /* 0x000fc80003f8c000 */
[----:B------:R-:W-:Y:S02]  /*9b50*/  FSETP.NAN.AND P5, PT, R30, R30, PT ;  /* 0x0000001e1e00720b */ /* 0x000fe40003fa8000 */
[----:B------:R-:W-:Y:S01]  /*9b60*/  FSEL R3, R32, RZ, P4 ;  /* 0x000000ff20037208 */ /* 0x000fe20002000000 */
[----:B------:R-:W-:Y:S01]  /*9b70*/  CS2R R24, SRZ ;  /* 0x0000000000187805 */ /* 0x000fe2000001ff00 */
[----:B-1----:R-:W-:Y:S01]  /*9b80*/  CS2R R26, SRZ ;  /* 0x00000000001a7805 */ /* 0x002fe2000001ff00 */
[----:B--2---:R-:W-:Y:S01]  /*9b90*/  IMAD.WIDE R18, R10, R46, c[0x0][0x178] ;  /* 0x00005e000a127625 */ /* 0x004fe200078e022e */
[----:B------:R-:W-:-:S04]  /*9ba0*/  FSETP.GT.AND P4, PT, R30, R3, PT ;  /* 0x000000031e00720b */ /* 0x000fc80003f84000 */
[----:B------:R1:W2:Y:S03]  /*9bb0*/  @P2 LDG.E.EF.128 R24, [R18.64] ;  /* 0x0000000412182981 */ /* 0x0002a6000c0e1d00 */
[----:B------:R-:W-:-:S05]  /*9bc0*/  @!P5 FSEL R30, R30, R3, P4 ;  /* 0x000000031e1ed208 */ /* 0x000fca0002000000 */
[----:B------:R-:W-:-:S05]  /*9bd0*/  FMUL R30, R30, 0.0078740157186985015869 ;  /* 0x3c0102041e1e7820 */ /* 0x000fca0000400000 */
[C---:B------:R-:W-:Y:S02]  /*9be0*/  FSETP.GT.AND P4, PT, R30.reuse, 9.9999997473787516356e-06, PT ;  /* 0x3727c5ac1e00780b */ /* 0x040fe40003f84000 */
[----:B------:R-:W-:-:S11]  /*9bf0*/  FSETP.NAN.AND P5, PT, R30, R30, PT ;  /* 0x0000001e1e00720b */ /* 0x000fd60003fa8000 */
[----:B------:R-:W-:-:S04]  /*9c00*/  @!P4 FSEL R30, R30, 9.9999997473787516356e-06, P5 ;  /* 0x3727c5ac1e1ec808 */ /* 0x000fc80002800000 */
[C---:B------:R-:W-:Y:S02]  /*9c10*/  FSETP.GT.AND P5, PT, |R30|.reuse, 8.50705917302346158658e+37, PT ;  /* 0x7e8000001e00780b */ /* 0x040fe40003fa4200 */
[----:B------:R-:W-:Y:S01]  /*9c20*/  FSETP.GEU.AND P6, PT, |R30|, 1.175494350822287508e-38, PT ;  /* 0x008000001e00780b */ /* 0x000fe20003fce200 */
[----:B------:R-:W-:-:S10]  /*9c30*/  IMAD.MOV.U32 R48, RZ, RZ, 0x3e800000 ;  /* 0x3e800000ff307424 */ /* 0x000fd400078e00ff */
[----:B------:R-:W-:-:S04]  /*9c40*/  @P5 FMUL R30, R30, 0.25 ;  /* 0x3e8000001e1e5820 */ /* 0x000fc80000400000 */
[----:B------:R-:W-:-:S04]  /*9c50*/  @!P6 FMUL R30, R30, 16777216 ;  /* 0x4b8000001e1ee820 */ /* 0x000fc80000400000 */
[----:B------:R-:W5:Y:S01]  /*9c60*/  MUFU.RCP R47, R30 ;  /* 0x0000001e002f7308 */ /* 0x000f620000001000 */
[----:B------:R-:W-:Y:S02]  /*9c70*/  FSEL R6, R48, 1, P5 ;  /* 0x3f80000030067808 */ /* 0x000fe40002800000 */
[----:B------:R-:W-:-:S03]  /*9c80*/  FSETP.GE.AND P4, PT, R31, RZ, PT ;  /* 0x000000ff1f00720b */ /* 0x000fc60003f86000 */
[----:B------:R-:W-:Y:S01]  /*9c90*/  @!P6 FMUL R6, R6, 16777216 ;  /* 0x4b8000000606e820 */ /* 0x000fe20000400000 */
[----:B------:R-:W-:-:S05]  /*9ca0*/  FSEL R31, R31, RZ, !P4 ;  /* 0x000000ff1f1f7208 */ /* 0x000fca0006000000 */
[----:B------:R-:W-:Y:S01]  /*9cb0*/  FADD R31, RZ, -R31 ;  /* 0x8000001fff1f7221 */ /* 0x000fe20000000000 */
[----:B-----5:R-:W-:-:S04]  /*9cc0*/  FMUL R47, R47, R6 ;  /* 0x000000062f2f7220 */ /* 0x020fc80000400000 */
[----:B------:R-:W-:Y:S02]  /*9cd0*/  FSETP.NAN.AND P5, PT, R31, R31, PT ;  /* 0x0000001f1f00720b */ /* 0x000fe40003fa8000 */
[----:B------:R-:W-:-:S04]  /*9ce0*/  FSETP.GTU.AND P4, PT, R33, RZ, PT ;  /* 0x000000ff2100720b */ /* 0x000fc80003f8c000 */
[----:B------:R-:W-:-:S04]  /*9cf0*/  FSEL R6, R33, RZ, P4 ;  /* 0x000000ff21067208 */ /* 0x000fc80002000000 */
[----:B------:R-:W-:-:S04]  /*9d00*/  FSETP.GT.AND P4, PT, R31, R6, PT ;  /* 0x000000061f00720b */ /* 0x000fc80003f84000 */
[----:B------:R-:W-:-:S05]  /*9d10*/  @!P5 FSEL R31, R31, R6, P4 ;  /* 0x000000061f1fd208 */ /* 0x000fca0002000000 */
[----:B------:R-:W-:-:S05]  /*9d20*/  FMUL R49, R31, 0.0078740157186985015869 ;  /* 0x3c0102041f317820 */ /* 0x000fca0000400000 */
[----:B------:R-:W-:Y:S01]  /*9d30*/  FSETP.GT.AND P5, PT, R49, 9.9999997473787516356e-06, PT ;  /* 0x3727c5ac3100780b */ /* 0x000fe20003fa4000 */
[C---:B---3--:R-:W-:Y:S01]  /*9d40*/  IMAD.U32 R0, R12.reuse, 0x10000, RZ ;  /* 0x000100000c007824 */ /* 0x048fe200078e00ff */
[----:B------:R-:W-:-:S03]  /*9d50*/  PRMT R12, R12, 0x7632, R12 ;  /* 0x000076320c0c7816 */ /* 0x000fc6000000000c */
[----:B------:R-:W-:-:S04]  /*9d60*/  FMUL R3, R0, R47 ;  /* 0x0000002f00037220 */ /* 0x000fc80000400000 */
[----:B0-----:R-:W0:Y:S01]  /*9d70*/  FRND R16, R3 ;  /* 0x0000000300107307 */ /* 0x001e220000201000 */
[----:B------:R-:W-:-:S04]  /*9d80*/  IMAD.U32 R12, R12, 0x10000, RZ ;  /* 0x000100000c0c7824 */ /* 0x000fc800078e00ff */
[----:B------:R-:W-:Y:S01]  /*9d90*/  FMUL R12, R12, R47 ;  /* 0x0000002f0c0c7220 */ /* 0x000fe20000400000 */
[----:B------:R-:W-:-:S05]  /*9da0*/  IMAD.U32 R0, R13, 0x10000, RZ ;  /* 0x000100000d007824 */ /* 0x000fca00078e00ff */
[----:B------:R-:W3:Y:S01]  /*9db0*/  FRND R12, R12 ;  /* 0x0000000c000c7307 */ /* 0x000ee20000201000 */
[----:B------:R-:W-:Y:S01]  /*9dc0*/  FMUL R11, R0, R47 ;  /* 0x0000002f000b7220 */ /* 0x000fe20000400000 */
[----:B0-----:R-:W-:Y:S01]  /*9dd0*/  FSETP.GT.AND P4, PT, R16, -127, PT ;  /* 0xc2fe00001000780b */ /* 0x001fe20003f84000 */
[----:B------:R-:W-:-:S05]  /*9de0*/  IMAD.U32 R0, R14, 0x10000, RZ ;  /* 0x000100000e007824 */ /* 0x000fca00078e00ff */
[----:B------:R-:W0:Y:S01]  /*9df0*/  FRND R17, R11 ;  /* 0x0000000b00117307 */ /* 0x000e220000201000 */
[----:B------:R-:W-:Y:S02]  /*9e00*/  PRMT R13, R13, 0x7632, R13 ;  /* 0x000076320d0d7816 */ /* 0x000fe4000000000d */
[----:B------:R-:W-:Y:S01]  /*9e10*/  FSETP.NAN.AND P6, PT, R16, R16, PT ;  /* 0x000000101000720b */ /* 0x000fe20003fc8000 */
[-C--:B------:R-:W-:Y:S02]  /*9e20*/  FMUL R6, R0, R47.reuse ;  /* 0x0000002f00067220 */ /* 0x080fe40000400000 */
[----:B------:R-:W-:Y:S01]  /*9e30*/  IMAD.U32 R0, R13, 0x10000, RZ ;  /* 0x000100000d007824 */ /* 0x000fe200078e00ff */
[----:B------:R-:W-:Y:S02]  /*9e40*/  @!P4 FSEL R16, R16, -127, P6 ;  /* 0xc2fe00001010c808 */ /* 0x000fe40003000000 */
[----:B---3--:R-:W-:Y:S01]  /*9e50*/  FSETP.GT.AND P4, PT, R12, -127, PT ;  /* 0xc2fe00000c00780b */ /* 0x008fe20003f84000 */
[----:B------:R-:W-:Y:S01]  /*9e60*/  FMUL R3, R0, R47 ;  /* 0x0000002f00037220 */ /* 0x000fe20000400000 */
[C---:B------:R-:W-:Y:S01]  /*9e70*/  FSETP.NAN.AND P6, PT, R49.reuse, R49, PT ;  /* 0x000000313100720b */ /* 0x040fe20003fc8000 */
[----:B------:R-:W-:Y:S03]  /*9e80*/  F2I.S16.TRUNC.NTZ R13, R16 ;  /* 0x00000010000d7305 */ /* 0x000fe6000020e900 */
[----:B------:R-:W-:-:S02]  /*9e90*/  @!P5 FSEL R49, R49, 9.9999997473787516356e-06, P6 ;  /* 0x3727c5ac3131d808 */ /* 0x000fc40003000000 */
[----:B0-----:R-:W-:-:S03]  /*9ea0*/  FSETP.GT.AND P5, PT, R17, -127, PT ;  /* 0xc2fe00001100780b */ /* 0x001fc60003fa4000 */
[----:B-1----:R-:W0:Y:S01]  /*9eb0*/  FRND R19, R3 ;  /* 0x0000000300137307 */ /* 0x002e220000201000 */
[----:B------:R-:W-:-:S04]  /*9ec0*/  FSETP.NAN.AND P6, PT, R12, R12, PT ;  /* 0x0000000c0c00720b */ /* 0x000fc80003fc8000 */
[----:B------:R-:W-:Y:S02]  /*9ed0*/  @!P4 FSEL R12, R12, -127, P6 ;  /* 0xc2fe00000c0cc808 */ /* 0x000fe40003000000 */
[----:B------:R-:W-:Y:S01]  /*9ee0*/  FSETP.GEU.AND P4, PT, R16, 127, PT ;  /* 0x42fe00001000780b */ /* 0x000fe20003f8e000 */
[----:B------:R-:W-:Y:S01]  /*9ef0*/  IMAD.U32 R0, R15, 0x10000, RZ ;  /* 0x000100000f007824 */ /* 0x000fe200078e00ff */
[C---:B------:R-:W-:Y:S01]  /*9f00*/  FSETP.NAN.AND P6, PT, R17.reuse, R17, PT ;  /* 0x000000111100720b */ /* 0x040fe20003fc8000 */
[----:B------:R-:W1:Y:S02]  /*9f10*/  F2I.S16.TRUNC.NTZ R3, R12 ;  /* 0x0000000c00037305 */ /* 0x000e64000020e900 */
[----:B------:R-:W-:Y:S01]  /*9f20*/  FMUL R11, R0, R47 ;  /* 0x0000002f000b7220 */ /* 0x000fe20000400000 */
[----:B------:R-:W-:Y:S02]  /*9f30*/  @!P5 FSEL R17, R17, -127, P6 ;  /* 0xc2fe00001111d808 */ /* 0x000fe40003000000 */
[----:B------:R-:W-:-:S02]  /*9f40*/  FSETP.NAN.AND P6, PT, R16, R16, PT ;  /* 0x000000101000720b */ /* 0x000fc40003fc8000 */
[----:B0-----:R-:W-:Y:S02]  /*9f50*/  FSETP.GT.AND P5, PT, R19, -127, PT ;  /* 0xc2fe00001300780b */ /* 0x001fe40003fa4000 */
[----:B------:R-:W-:Y:S01]  /*9f60*/  LOP3.LUT R0, R13, 0xffff, RZ, 0xc0, !PT ;  /* 0x0000ffff0d007812 */ /* 0x000fe200078ec0ff */
[----:B------:R-:W0:Y:S03]  /*9f70*/  F2I.S16.TRUNC.NTZ R18, R17 ;  /* 0x0000001100127305 */ /* 0x000e26000020e900 */
[----:B------:R-:W-:Y:S02]  /*9f80*/  @P4 SEL R0, R0, 0x7f, P6 ;  /* 0x0000007f00004807 */ /* 0x000fe40003000000 */
[----:B------:R-:W-:Y:S02]  /*9f90*/  FSETP.GEU.AND P4, PT, R12, 127, PT ;  /* 0x42fe00000c00780b */ /* 0x000fe40003f8e000 */
[----:B------:R-:W-:Y:S01]  /*9fa0*/  FSETP.NAN.AND P6, PT, R19, R19, PT ;  /* 0x000000131300720b */ /* 0x000fe20003fc8000 */
[----:B------:R4:W3:Y:S01]  /*9fb0*/  FRND R28, R6 ;  /* 0x00000006001c7307 */ /* 0x0008e20000201000 */
[----:B------:R-:W-:-:S02]  /*9fc0*/  PRMT R14, R14, 0x7632, R14 ;  /* 0x000076320e0e7816 */ /* 0x000fc4000000000e */
[----:B------:R-:W-:Y:S02]  /*9fd0*/  PRMT R15, R15, 0x7632, R15 ;  /* 0x000076320f0f7816 */ /* 0x000fe4000000000f */
[----:B------:R-:W-:Y:S01]  /*9fe0*/  @!P5 FSEL R19, R19, -127, P6 ;  /* 0xc2fe00001313d808 */ /* 0x000fe20003000000 */
[----:B----4-:R-:W-:Y:S01]  /*9ff0*/  IMAD.U32 R6, R20, 0x10000, RZ ;  /* 0x0001000014067824 */ /* 0x010fe200078e00ff */
[----:B------:R-:W-:Y:S01]  /*a000*/  FSETP.NAN.AND P5, PT, R12, R12, PT ;  /* 0x0000000c0c00720b */ /* 0x000fe20003fa8000 */
[----:B------:R-:W-:Y:S01]  /*a010*/  IMAD.U32 R14, R14, 0x10000, RZ ;  /* 0x000100000e0e7824 */ /* 0x000fe200078e00ff */
[----:B-1----:R-:W-:Y:S01]  /*a020*/  LOP3.LUT R3, R3, 0xffff, RZ, 0xc0, !PT ;  /* 0x0000ffff03037812 */ /* 0x002fe200078ec0ff */
[----:B------:R-:W-:Y:S01]  /*a030*/  FMUL R6, R6, R47 ;  /* 0x0000002f06067220 */ /* 0x000fe20000400000 */
[----:B------:R-:W-:Y:S01]  /*a040*/  IMAD.U32 R16, R15, 0x10000, RZ ;  /* 0x000100000f107824 */ /* 0x000fe200078e00ff */
[----:B------:R1:W4:Y:S01]  /*a050*/  FRND R30, R11 ;  /* 0x0000000b001e7307 */ /* 0x0003220000201000 */
[----:B------:R-:W-:Y:S01]  /*a060*/  @P4 SEL R3, R3, 0x7f, P5 ;  /* 0x0000007f03034807 */ /* 0x000fe20002800000 */
[----:B------:R-:W-:Y:S01]  /*a070*/  CS2R R12, SRZ ;  /* 0x00000000000c7805 */ /* 0x000fe2000001ff00 */
[----:B------:R-:W-:-:S02]  /*a080*/  FSETP.GEU.AND P6, PT, R17, 127, PT ;  /* 0x42fe00001100780b */ /* 0x000fc40003fce000 */
[----:B------:R-:W-:-:S03]  /*a090*/  FSETP.NAN.AND P4, PT, R17, R17, PT ;  /* 0x000000111100720b */ /* 0x000fc60003f88000 */
[----:B------:R0:W-:Y:S01]  /*a0a0*/  FRND R33, R6 ;  /* 0x0000000600217307 */ /* 0x0001e20000201000 */
[-C--:B-1----:R-:W-:Y:S02]  /*a0b0*/  FMUL R11, R14, R47.reuse ;  /* 0x0000002f0e0b7220 */ /* 0x082fe40000400000 */
[----:B------:R-:W-:Y:S01]  /*a0c0*/  CS2R R14, SRZ ;  /* 0x00000000000e7805 */ /* 0x000fe2000001ff00 */
[----:B0-----:R-:W-:Y:S01]  /*a0d0*/  LOP3.LUT R6, R18, 0xffff, RZ, 0xc0, !PT ;  /* 0x0000ffff12067812 */ /* 0x001fe200078ec0ff */
[----:B------:R-:W-:Y:S01]  /*a0e0*/  FMUL R18, R16, R47 ;  /* 0x0000002f10127220 */ /* 0x000fe20000400000 */
[----:B------:R-:W-:-:S05]  /*a0f0*/  IMAD.WIDE R16, R4, R9, c[0x0][0x178] ;  /* 0x00005e0004107625 */ /* 0x000fca00078e0209 */
[----:B------:R0:W5:Y:S01]  /*a100*/  @P2 LDG.E.EF.128 R12, [R16.64] ;  /* 0x00000004100c2981 */ /* 0x000162000c0e1d00 */
[----:B---3--:R-:W-:Y:S01]  /*a110*/  FSETP.GT.AND P5, PT, R28, -127, PT ;  /* 0xc2fe00001c00780b */ /* 0x008fe20003fa4000 */
[----:B------:R-:W1:Y:S01]  /*a120*/  F2I.S16.TRUNC.NTZ R31, R19 ;  /* 0x00000013001f7305 */ /* 0x000e62000020e900 */
[----:B------:R-:W-:Y:S02]  /*a130*/  @P6 SEL R6, R6, 0x7f, P4 ;  /* 0x0000007f06066807 */ /* 0x000fe40002000000 */
[----:B------:R-:W-:Y:S02]  /*a140*/  FSETP.GEU.AND P4, PT, R19, 127, PT ;  /* 0x42fe00001300780b */ /* 0x000fe40003f8e000 */
[----:B------:R-:W-:-:S03]  /*a150*/  FSETP.NAN.AND P6, PT, R28, R28, PT ;  /* 0x0000001c1c00720b */ /* 0x000fc60003fc8000 */
[----:B------:R1:W3:Y:S04]  /*a160*/  FRND R29, R11 ;  /* 0x0000000b001d7307 */ /* 0x0002e80000201000 */
[----:B------:R-:W-:Y:S02]  /*a170*/  @!P5 FSEL R28, R28, -127, P6 ;  /* 0xc2fe00001c1cd808 */ /* 0x000fe40003000000 */
[----:B----4-:R-:W-:Y:S02]  /*a180*/  FSETP.GT.AND P5, PT, R30, -127, PT ;  /* 0xc2fe00001e00780b */ /* 0x010fe40003fa4000 */
[----:B------:R-:W-:Y:S02]  /*a190*/  FSETP.NAN.AND P6, PT, R19, R19, PT ;  /* 0x000000131300720b */ /* 0x000fe40003fc8000 */
[----:B-1----:R-:W-:Y:S01]  /*a1a0*/  LOP3.LUT R11, R31, 0xffff, RZ, 0xc0, !PT ;  /* 0x0000ffff1f0b7812 */ /* 0x002fe200078ec0ff */
[----:B------:R-:W1:Y:S01]  /*a1b0*/  FRND R18, R18 ;  /* 0x0000001200127307 */ /* 0x000e620000201000 */
[----:B------:R-:W-:-:S02]  /*a1c0*/  PRMT R20, R20, 0x7632, R20 ;  /* 0x0000763214147816 */ /* 0x000fc40000000014 */
[----:B------:R-:W-:Y:S02]  /*a1d0*/  @P4 SEL R11, R11, 0x7f, P6 ;  /* 0x0000007f0b0b4807 */ /* 0x000fe40003000000 */
[----:B---3--:R-:W-:-:S03]  /*a1e0*/  FSETP.GT.AND P6, PT, R29, -127, PT ;  /* 0xc2fe00001d00780b */ /* 0x008fc60003fc4000 */
[----:B------:R-:W3:Y:S01]  /*a1f0*/  F2I.S16.TRUNC.NTZ R19, R28 ;  /* 0x0000001c00137305 */ /* 0x000ee2000020e900 */
[----:B------:R-:W-:Y:S01]  /*a200*/  FSETP.NAN.AND P4, PT, R30, R30, PT ;  /* 0x0000001e1e00720b */ /* 0x000fe20003f88000 */
[----:B------:R-:W-:-:S03]  /*a210*/  IMAD.U32 R20, R20, 0x10000, RZ ;  /* 0x0001000014147824 */ /* 0x000fc600078e00ff */
[----:B------:R-:W-:Y:S02]  /*a220*/  @!P5 FSEL R30, R30, -127, P4 ;  /* 0xc2fe00001e1ed808 */ /* 0x000fe40002000000 */
[----:B------:R-:W-:Y:S01]  /*a230*/  FSETP.GEU.AND P4, PT, R28, 127, PT ;  /* 0x42fe00001c00780b */ /* 0x000fe20003f8e000 */
[----:B------:R-:W-:Y:S01]  /*a240*/  FMUL R20, R20, R47 ;  /* 0x0000002f14147220 */ /* 0x000fe20000400000 */
[C---:B------:R-:W-:Y:S01]  /*a250*/  FSETP.NAN.AND P5, PT, R29.reuse, R29, PT ;  /* 0x0000001d1d00720b */ /* 0x040fe20003fa8000 */
[----:B0-----:R-:W-:Y:S03]  /*a260*/  F2I.S16.TRUNC.NTZ R16, R30 ;  /* 0x0000001e00107305 */ /* 0x001fe6000020e900 */
[----:B------:R-:W-:Y:S02]  /*a270*/  @!P6 FSEL R29, R29, -127, P5 ;  /* 0xc2fe00001d1de808 */ /* 0x000fe40002800000 */
[----:B-1----:R-:W-:-:S03]  /*a280*/  FSETP.GT.AND P5, PT, R18, -127, PT ;  /* 0xc2fe00001200780b */ /* 0x002fc60003fa4000 */
[----:B------:R-:W0:Y:S01]  /*a290*/  FRND R34, R20 ;  /* 0x0000001400227307 */ /* 0x000e220000201000 */
[----:B------:R-:W-:Y:S02]  /*a2a0*/  FSETP.NAN.AND P6, PT, R28, R28, PT ;  /* 0x0000001c1c00720b */ /* 0x000fe40003fc8000 */
[----:B---3--:R-:W-:-:S04]  /*a2b0*/  LOP3.LUT R28, R19, 0xffff, RZ, 0xc0, !PT ;  /* 0x0000ffff131c7812 */ /* 0x008fc800078ec0ff */
[----:B------:R-:W-:Y:S02]  /*a2c0*/  @P4 SEL R28, R28, 0x7f, P6 ;  /* 0x0000007f1c1c4807 */ /* 0x000fe40003000000 */
[----:B------:R-:W-:Y:S01]  /*a2d0*/  FSETP.GEU.AND P4, PT, R30, 127, PT ;  /* 0x42fe00001e00780b */ /* 0x000fe20003f8e000 */
[----:B------:R-:W-:Y:S01]  /*a2e0*/  IMAD.U32 R4, R21, 0x10000, RZ ;  /* 0x0001000015047824 */ /* 0x000fe200078e00ff */
[----:B------:R-:W-:Y:S01]  /*a2f0*/  FSETP.NAN.AND P6, PT, R18, R18, PT ;  /* 0x000000121200720b */ /* 0x000fe20003fc8000 */
[----:B------:R-:W1:Y:S02]  /*a300*/  F2I.S16.TRUNC.NTZ R20, R29 ;  /* 0x0000001d00147305 */ /* 0x000e64000020e900 */
[----:B------:R-:W-:Y:S01]  /*a310*/  FMUL R17, R4, R47 ;  /* 0x0000002f04117220 */ /* 0x000fe20000400000 */
[----:B------:R-:W-:Y:S02]  /*a320*/  @!P5 FSEL R18, R18, -127, P6 ;  /* 0xc2fe00001212d808 */ /* 0x000fe40003000000 */
[----:B0-----:R-:W-:-:S02]  /*a330*/  FSETP.GT.AND P5, PT, R34, -127, PT ;  /* 0xc2fe00002200780b */ /* 0x001fc40003fa4000 */
[----:B------:R-:W-:Y:S02]  /*a340*/  FSETP.NAN.AND P6, PT, R30, R30, PT ;  /* 0x0000001e1e00720b */ /* 0x000fe40003fc8000 */
[----:B------:R-:W-:Y:S01]  /*a350*/  LOP3.LUT R4, R16, 0xffff, RZ, 0xc0, !PT ;  /* 0x0000ffff10047812 */ /* 0x000fe200078ec0ff */
[----:B------:R-:W0:Y:S03]  /*a360*/  F2I.S16.TRUNC.NTZ R31, R18 ;  /* 0x00000012001f7305 */ /* 0x000e26000020e900 */
[----:B------:R-:W-:Y:S02]  /*a370*/  @P4 SEL R4, R4, 0x7f, P6 ;  /* 0x0000007f04044807 */ /* 0x000fe40003000000 */
[----:B------:R-:W-:Y:S02]  /*a380*/  FSETP.GEU.AND P4, PT, R29, 127, PT ;  /* 0x42fe00001d00780b */ /* 0x000fe40003f8e000 */
[----:B------:R-:W-:Y:S01]  /*a390*/  FSETP.NAN.AND P6, PT, R34, R34, PT ;  /* 0x000000222200720b */ /* 0x000fe20003fc8000 */
[----:B------:R3:W4:Y:S01]  /*a3a0*/  FRND R35, R17 ;  /* 0x0000001100237307 */ /* 0x0007220000201000 */
[----:B------:R-:W-:Y:S01]  /*a3b0*/  IMAD.U32 R16, R22, 0x10000, RZ ;  /* 0x0001000016107824 */ /* 0x000fe200078e00ff */
[----:B------:R-:W-:-:S02]  /*a3c0*/  PRMT R21, R21, 0x7632, R21 ;  /* 0x0000763215157816 */ /* 0x000fc40000000015 */
[----:B------:R-:W-:Y:S02]  /*a3d0*/  @!P5 FSEL R34, R34, -127, P6 ;  /* 0xc2fe00002222d808 */ /* 0x000fe40003000000 */
[----:B------:R-:W-:Y:S02]  /*a3e0*/  FSETP.NAN.AND P5, PT, R29, R29, PT ;  /* 0x0000001d1d00720b */ /* 0x000fe40003fa8000 */
[----:B------:R-:W-:Y:S02]  /*a3f0*/  FSETP.GEU.AND P6, PT, R18, 127, PT ;  /* 0x42fe00001200780b */ /* 0x000fe40003fce000 */
[----:B-1----:R-:W-:Y:S01]  /*a400*/  LOP3.LUT R29, R20, 0xffff, RZ, 0xc0, !PT ;  /* 0x0000ffff141d7812 */ /* 0x002fe200078ec0ff */
[----:B------:R-:W-:Y:S01]  /*a410*/  FMUL R19, R16, R47 ;  /* 0x0000002f10137220 */ /* 0x000fe20000400000 */
[----:B------:R-:W-:Y:S02]  /*a420*/  IMAD.U32 R16, R21, 0x10000, RZ ;  /* 0x0001000015107824 */ /* 0x000fe400078e00ff */
[----:B------:R-:W-:-:S02]  /*a430*/  @P4 SEL R29, R29, 0x7f, P5 ;  /* 0x0000007f1d1d4807 */ /* 0x000fc40002800000 */
[----:B------:R-:W-:Y:S01]  /*a440*/  FSETP.GT.AND P5, PT, R33, -127, PT ;  /* 0xc2fe00002100780b */ /* 0x000fe20003fa4000 */
[----:B------:R-:W-:Y:S01]  /*a450*/  FMUL R30, R16, R47 ;  /* 0x0000002f101e7220 */ /* 0x000fe20000400000 */
[----:B------:R-:W-:Y:S01]  /*a460*/  FSETP.NAN.AND P4, PT, R18, R18, PT ;  /* 0x000000121200720b */ /* 0x000fe20003f88000 */
[----:B------:R1:W-:Y:S01]  /*a470*/  FRND R37, R19 ;  /* 0x0000001300257307 */ /* 0x0003e20000201000 */
[----:B0-----:R-:W-:Y:S01]  /*a480*/  LOP3.LUT R31, R31, 0xffff, RZ, 0xc0, !PT ;  /* 0x0000ffff1f1f7812 */ /* 0x001fe200078ec0ff */
[----:B---3--:R-:W-:Y:S01]  /*a490*/  CS2R R16, SRZ ;  /* 0x0000000000107805 */ /* 0x008fe2000001ff00 */
[----:B------:R-:W-:Y:S02]  /*a4a0*/  IMAD.WIDE R20, R7, R46, c[0x0][0x178] ;  /* 0x00005e0007147625 */ /* 0x000fe400078e022e */
[----:B------:R-:W-:-:S03]  /*a4b0*/  @P6 SEL R31, R31, 0x7f, P4 ;  /* 0x0000007f1f1f6807 */ /* 0x000fc60002000000 */
[----:B------:R-:W0:Y:S01]  /*a4c0*/  FRND R36, R30 ;  /* 0x0000001e00247307 */ /* 0x000e220000201000 */
[----:B-1----:R-:W-:Y:S01]  /*a4d0*/  CS2R R18, SRZ ;  /* 0x0000000000127805 */ /* 0x002fe2000001ff00 */
[----:B----4-:R-:W-:Y:S02]  /*a4e0*/  FSETP.GT.AND P4, PT, R35, -127, PT ;  /* 0xc2fe00002300780b */ /* 0x010fe40003f84000 */
[----:B------:R-:W-:-:S03]  /*a4f0*/  FSETP.NAN.AND P6, PT, R33, R33, PT ;  /* 0x000000212100720b */ /* 0x000fc60003fc8000 */
[----:B------:R1:W3:Y:S01]  /*a500*/  @!P1 LDG.E.EF.128 R16, [R20.64] ;  /* 0x0000000414109981 */ /* 0x0002e2000c0e1d00 */
[----:B------:R-:W4:Y:S01]  /*a510*/  F2I.S16.TRUNC.NTZ R39, R34 ;  /* 0x0000002200277305 */ /* 0x000f22000020e900 */
[----:B------:R-:W-:Y:S02]  /*a520*/  PRMT R22, R22, 0x7632, R22 ;  /* 0x0000763216167816 */ /* 0x000fe40000000016 */
[----:B------:R-:W-:Y:S02]  /*a530*/  @!P5 FSEL R33, R33, -127, P6 ;  /* 0xc2fe00002121d808 */ /* 0x000fe40003000000 */
[----:B------:R-:W-:Y:S01]  /*a540*/  FSETP.GEU.AND P5, PT, R34, 127, PT ;  /* 0x42fe00002200780b */ /* 0x000fe20003fae000 */
[----:B------:R-:W-:Y:S01]  /*a550*/  IMAD.U32 R22, R22, 0x10000, RZ ;  /* 0x0001000016167824 */ /* 0x000fe200078e00ff */
[C---:B------:R-:W-:Y:S01]  /*a560*/  FSETP.NAN.AND P6, PT, R35.reuse, R35, PT ;  /* 0x000000232300720b */ /* 0x040fe20003fc8000 */
[----:B------:R-:W1:Y:S02]  /*a570*/  F2I.S16.TRUNC.NTZ R40, R33 ;  /* 0x0000002100287305 */ /* 0x000e64000020e900 */
[----:B------:R-:W-:Y:S01]  /*a580*/  FMUL R32, R22, R47 ;  /* 0x0000002f16207220 */ /* 0x000fe20000400000 */
[----:B------:R-:W-:-:S02]  /*a590*/  @!P4 FSEL R35, R35, -127, P6 ;  /* 0xc2fe00002323c808 */ /* 0x000fc40003000000 */
[----:B0-----:R-:W-:Y:S02]  /*a5a0*/  FSETP.GT.AND P6, PT, R36, -127, PT ;  /* 0xc2fe00002400780b */ /* 0x001fe40003fc4000 */
[----:B------:R-:W-:Y:S02]  /*a5b0*/  FSETP.NAN.AND P4, PT, R34, R34, PT ;  /* 0x000000222200720b */ /* 0x000fe40003f88000 */
[----:B----4-:R-:W-:Y:S01]  /*a5c0*/  LOP3.LUT R30, R39, 0xffff, RZ, 0xc0, !PT ;  /* 0x0000ffff271e7812 */ /* 0x010fe200078ec0ff */
[----:B------:R-:W0:Y:S03]  /*a5d0*/  FRND R38, R32 ;  /* 0x0000002000267307 */ /* 0x000e260000201000 */
[----:B------:R-:W-:Y:S02]  /*a5e0*/  @P5 SEL R30, R30, 0x7f, P4 ;  /* 0x0000007f1e1e5807 */ /* 0x000fe40002000000 */
[----:B------:R-:W-:-:S03]  /*a5f0*/  FSETP.GEU.AND P4, PT, R33, 127, PT ;  /* 0x42fe00002100780b */ /* 0x000fc60003f8e000 */
[----:B------:R-:W4:Y:S01]  /*a600*/  F2I.S16.TRUNC.NTZ R41, R35 ;  /* 0x0000002300297305 */ /* 0x000f22000020e900 */
[----:B------:R-:W-:-:S04]  /*a610*/  FSETP.NAN.AND P5, PT, R36, R36, PT ;  /* 0x000000242400720b */ /* 0x000fc80003fa8000 */
[----:B------:R-:W-:Y:S02]  /*a620*/  @!P6 FSEL R36, R36, -127, P5 ;  /* 0xc2fe00002424e808 */ /* 0x000fe40002800000 */
[----:B------:R-:W-:Y:S02]  /*a630*/  FSETP.NAN.AND P6, PT, R33, R33, PT ;  /* 0x000000212100720b */ /* 0x000fe40003fc8000 */
[----:B------:R-:W-:Y:S02]  /*a640*/  FSETP.GEU.AND P5, PT, R35, 127, PT ;  /* 0x42fe00002300780b */ /* 0x000fe40003fae000 */
[----:B-1----:R-:W-:Y:S01]  /*a650*/  LOP3.LUT R33, R40, 0xffff, RZ, 0xc0, !PT ;  /* 0x0000ffff28217812 */ /* 0x002fe200078ec0ff */
[----:B------:R-:W-:Y:S01]  /*a660*/  IMAD.U32 R22, R23, 0x10000, RZ ;  /* 0x0001000017167824 */ /* 0x000fe200078e00ff */
[----:B------:R-:W1:Y:S02]  /*a670*/  F2I.S16.TRUNC.NTZ R34, R36 ;  /* 0x0000002400227305 */ /* 0x000e64000020e900 */
[----:B------:R-:W-:-:S02]  /*a680*/  @P4 SEL R33, R33, 0x7f, P6 ;  /* 0x0000007f21214807 */ /* 0x000fc40003000000 */
[----:B0-----:R-:W-:Y:S01]  /*a690*/  FSETP.GT.AND P4, PT, R38, -127, PT ;  /* 0xc2fe00002600780b */ /* 0x001fe20003f84000 */
[----:B------:R-:W-:Y:S01]  /*a6a0*/  FMUL R21, R22, R47 ;  /* 0x0000002f16157220 */ /* 0x000fe20000400000 */
[----:B------:R-:W-:Y:S02]  /*a6b0*/  FSETP.NAN.AND P6, PT, R35, R35, PT ;  /* 0x000000232300720b */ /* 0x000fe40003fc8000 */
[----:B----4-:R-:W-:Y:S01]  /*a6c0*/  LOP3.LUT R32, R41, 0xffff, RZ, 0xc0, !PT ;  /* 0x0000ffff29207812 */ /* 0x010fe200078ec0ff */
[----:B------:R-:W0:Y:S01]  /*a6d0*/  FRND R39, R21 ;  /* 0x0000001500277307 */ /* 0x000e220000201000 */
[----:B------:R-:W-:Y:S02]  /*a6e0*/  PRMT R23, R23, 0x7632, R23 ;  /* 0x0000763217177816 */ /* 0x000fe40000000017 */
[----:B------:R-:W-:Y:S02]  /*a6f0*/  @P5 SEL R32, R32, 0x7f, P6 ;  /* 0x0000007f20205807 */ /* 0x000fe40003000000 */
[----:B------:R-:W-:-:S02]  /*a700*/  FSETP.GEU.AND P5, PT, R36, 127, PT ;  /* 0x42fe00002400780b */ /* 0x000fc40003fae000 */
[----:B------:R-:W-:Y:S01]  /*a710*/  FSETP.NAN.AND P6, PT, R38, R38, PT ;  /* 0x000000262600720b */ /* 0x000fe20003fc8000 */
[----:B------:R-:W-:-:S03]  /*a720*/  IMAD.U32 R20, R23, 0x10000, RZ ;  /* 0x0001000017147824 */ /* 0x000fc600078e00ff */
[----:B------:R-:W-:Y:S02]  /*a730*/  @!P4 FSEL R38, R38, -127, P6 ;  /* 0xc2fe00002626c808 */ /* 0x000fe40003000000 */
[----:B------:R-:W-:Y:S01]  /*a740*/  FSETP.GT.AND P4, PT, R37, -127, PT ;  /* 0xc2fe00002500780b */ /* 0x000fe20003f84000 */
[----:B------:R-:W-:Y:S01]  /*a750*/  FMUL R20, R20, R47 ;  /* 0x0000002f14147220 */ /* 0x000fe20000400000 */
[----:B------:R-:W-:Y:S02]  /*a760*/  FSETP.NAN.AND P6, PT, R36, R36, PT ;  /* 0x000000242400720b */ /* 0x000fe40003fc8000 */
[----:B-1----:R-:W-:Y:S01]  /*a770*/  LOP3.LUT R35, R34, 0xffff, RZ, 0xc0, !PT ;  /* 0x0000ffff22237812 */ /* 0x002fe200078ec0ff */
[----:B------:R-:W1:Y:S03]  /*a780*/  FRND R23, R20 ;  /* 0x0000001400177307 */ /* 0x000e660000201000 */
[----:B------:R-:W-:-:S02]  /*a790*/  @P5 SEL R35, R35, 0x7f, P6 ;  /* 0x0000007f23235807 */ /* 0x000fc40003000000 */
[----:B0-----:R-:W-:-:S03]  /*a7a0*/  FSETP.GT.AND P5, PT, R39, -127, PT ;  /* 0xc2fe00002700780b */ /* 0x001fc60003fa4000 */
[----:B------:R-:W0:Y:S01]  /*a7b0*/  F2I.S16.TRUNC.NTZ R34, R38 ;  /* 0x0000002600227305 */ /* 0x000e22000020e900 */
[C---:B------:R-:W-:Y:S01]  /*a7c0*/  FSETP.NAN.AND P6, PT, R37.reuse, R37, PT ;  /* 0x000000252500720b */ /* 0x040fe20003fc8000 */
[C---:B--2---:R-:W-:Y:S01]  /*a7d0*/  IMAD.U32 R22, R24.reuse, 0x10000, RZ ;  /* 0x0001000018167824 */ /* 0x044fe200078e00ff */
[----:B------:R-:W-:Y:S02]  /*a7e0*/  PRMT R24, R24, 0x7632, R24 ;  /* 0x0000763218187816 */ /* 0x000fe40000000018 */
[----:B------:R-:W-:Y:S01]  /*a7f0*/  @!P4 FSEL R37, R37, -127, P6 ;  /* 0xc2fe00002525c808 */ /* 0x000fe20003000000 */
[----:B------:R-:W-:Y:S01]  /*a800*/  FMUL R22, R22, R47 ;  /* 0x0000002f16167220 */ /* 0x000fe20000400000 */
[----:B------:R-:W-:Y:S01]  /*a810*/  FSETP.GEU.AND P4, PT, R38, 127, PT ;  /* 0x42fe00002600780b */ /* 0x000fe20003f8e000 */
[----:B------:R-:W-:Y:S01]  /*a820*/  IMAD.U32 R24, R24, 0x10000, RZ ;  /* 0x0001000018187824 */ /* 0x000fe200078e00ff */
[C---:B------:R-:W-:Y:S01]  /*a830*/  FSETP.NAN.AND P6, PT, R39.reuse, R39, PT ;  /* 0x000000272700720b */ /* 0x040fe20003fc8000 */
[----:B------:R-:W-:Y:S02]  /*a840*/  FRND R41, R22 ;  /* 0x0000001600297307 */ /* 0x000fe40000201000 */
[----:B------:R-:W-:Y:S01]  /*a850*/  FMUL R24, R24, R47 ;  /* 0x0000002f18187220 */ /* 0x000fe20000400000 */
[----:B------:R-:W-:-:S02]  /*a860*/  @!P5 FSEL R39, R39, -127, P6 ;  /* 0xc2fe00002727d808 */ /* 0x000fc40003000000 */
[----:B-1----:R-:W-:-:S03]  /*a870*/  FSETP.GT.AND P5, PT, R23, -127, PT ;  /* 0xc2fe00001700780b */ /* 0x002fc60003fa4000 */
[----:B------:R-:W1:Y:S01]  /*a880*/  F2I.S16.TRUNC.NTZ R22, R37 ;  /* 0x0000002500167305 */ /* 0x000e62000020e900 */
[----:B------:R-:W-:Y:S02]  /*a890*/  FSETP.NAN.AND P6, PT, R38, R38, PT ;  /* 0x000000262600720b */ /* 0x000fe40003fc8000 */
[----:B0-----:R-:W-:-:S04]  /*a8a0*/  LOP3.LUT R34, R34, 0xffff, RZ, 0xc0, !PT ;  /* 0x0000ffff22227812 */ /* 0x001fc800078ec0ff */
[----:B------:R-:W-:Y:S01]  /*a8b0*/  @P4 SEL R34, R34, 0x7f, P6 ;  /* 0x0000007f22224807 */ /* 0x000fe20003000000 */
[----:B------:R-:W0:Y:S01]  /*a8c0*/  FRND R40, R24 ;  /* 0x0000001800287307 */ /* 0x000e220000201000 */
[----:B------:R-:W-:Y:S02]  /*a8d0*/  FSETP.GEU.AND P4, PT, R37, 127, PT ;  /* 0x42fe00002500780b */ /* 0x000fe40003f8e000 */
[----:B------:R-:W-:-:S05]  /*a8e0*/  FSETP.NAN.AND P6, PT, R23, R23, PT ;  /* 0x000000171700720b */ /* 0x000fca0003fc8000 */
[----:B------:R-:W2:Y:S01]  /*a8f0*/  F2I.S16.TRUNC.NTZ R36, R39 ;  /* 0x0000002700247305 */ /* 0x000ea2000020e900 */
        /* <DEDUP_REMOVED lines=9> */
[----:B------:R-:W-:Y:S02]  /*a990*/  PRMT R25, R25, 0x7632, R25 ;  /* 0x0000763219197816 */ /* 0x000fe40000000019 */
[----:B------:R-:W-:Y:S02]  /*a9a0*/  FSETP.NAN.AND P6, PT, R39, R39, PT ;  /* 0x000000272700720b */ /* 0x000fe40003fc8000 */
[----:B--2---:R-:W-:Y:S01]  /*a9b0*/  LOP3.LUT R36, R36, 0xffff, RZ, 0xc0, !PT ;  /* 0x0000ffff24247812 */ /* 0x004fe200078ec0ff */
[----:B------:R0:W2:Y:S01]  /*a9c0*/  FRND R42, R21 ;  /* 0x00000015002a7307 */ /* 0x0000a20000201000 */
[----:B------:R-:W-:Y:S02]  /*a9d0*/  IMAD.U32 R20, R25, 0x10000, RZ ;  /* 0x0001000019147824 */ /* 0x000fe400078e00ff */
[----:B------:R-:W-:-:S02]  /*a9e0*/  @P5 SEL R36, R36, 0x7f, P6 ;  /* 0x0000007f24245807 */ /* 0x000fc40003000000 */
[----:B------:R-:W-:Y:S02]  /*a9f0*/  FSETP.GEU.AND P5, PT, R23, 127, PT ;  /* 0x42fe00001700780b */ /* 0x000fe40003fae000 */
[----:B------:R-:W-:Y:S01]  /*aa00*/  FSETP.NAN.AND P6, PT, R40, R40, PT ;  /* 0x000000282800720b */ /* 0x000fe20003fc8000 */
[----:B0-----:R-:W-:Y:S01]  /*aa10*/  FMUL R21, R20, R47 ;  /* 0x0000002f14157220 */ /* 0x001fe20000400000 */
[----:B------:R-:W-:Y:S02]  /*aa20*/  PRMT R20, R26, 0x7632, R20 ;  /* 0x000076321a147816 */ /* 0x000fe40000000014 */
[----:B------:R-:W-:Y:S02]  /*aa30*/  @!P4 FSEL R40, R40, -127, P6 ;  /* 0xc2fe00002828c808 */ /* 0x000fe40003000000 */
[----:B------:R-:W-:Y:S01]  /*aa40*/  FSETP.GT.AND P4, PT, R41, -127, PT ;  /* 0xc2fe00002900780b */ /* 0x000fe20003f84000 */
[----:B------:R-:W-:Y:S01]  /*aa50*/  IMAD.U32 R20, R20, 0x10000, RZ ;  /* 0x0001000014147824 */ /* 0x000fe200078e00ff */
[----:B------:R-:W-:-:S02]  /*aa60*/  FSETP.NAN.AND P6, PT, R23, R23, PT ;  /* 0x000000171700720b */ /* 0x000fc40003fc8000 */
[----:B-1----:R-:W-:Y:S02]  /*aa70*/  LOP3.LUT R39, R22, 0xffff, RZ, 0xc0, !PT ;  /* 0x0000ffff16277812 */ /* 0x002fe400078ec0ff */
[----:B------:R-:W-:Y:S01]  /*aa80*/  IADD3 R25, R7, 0x8, RZ ;  /* 0x0000000807197810 */ /* 0x000fe20007ffe0ff */
[----:B------:R0:W1:Y:S01]  /*aa90*/  FRND R43, R21 ;  /* 0x00000015002b7307 */ /* 0x0000620000201000 */
[----:B------:R-:W-:Y:S01]  /*aaa0*/  FMUL R38, R20, R47 ;  /* 0x0000002f14267220 */ /* 0x000fe20000400000 */
[----:B------:R-:W-:Y:S01]  /*aab0*/  @P5 SEL R39, R39, 0x7f, P6 ;  /* 0x0000007f27275807 */ /* 0x000fe20003000000 */
[----:B------:R-:W-:Y:S01]  /*aac0*/  CS2R R22, SRZ ;  /* 0x0000000000167805 */ /* 0x000fe2000001ff00 */
[----:B--2---:R-:W-:Y:S01]  /*aad0*/  FSETP.GT.AND P5, PT, R42, -127, PT ;  /* 0xc2fe00002a00780b */ /* 0x004fe20003fa4000 */
[----:B------:R-:W-:Y:S01]  /*aae0*/  IMAD.WIDE R24, R25, R46, c[0x0][0x178] ;  /* 0x00005e0019187625 */ /* 0x000fe200078e022e */
[C---:B------:R-:W-:Y:S02]  /*aaf0*/  FSETP.NAN.AND P6, PT, R41.reuse, R41, PT ;  /* 0x000000292900720b */ /* 0x040fe40003fc8000 */
[----:B------:R-:W2:Y:S01]  /*ab00*/  F2I.S16.TRUNC.NTZ R44, R40 ;  /* 0x00000028002c7305 */ /* 0x000ea2000020e900 */
[----:B0-----:R-:W-:Y:S01]  /*ab10*/  CS2R R20, SRZ ;  /* 0x0000000000147805 */ /* 0x001fe2000001ff00 */
[----:B------:R-:W-:-:S02]  /*ab20*/  @!P4 FSEL R41, R41, -127, P6 ;  /* 0xc2fe00002929c808 */ /* 0x000fc40003000000 */
[----:B------:R-:W-:-:S03]  /*ab30*/  FSETP.GEU.AND P4, PT, R40, 127, PT ;  /* 0x42fe00002800780b */ /* 0x000fc60003f8e000 */
[----:B------:R0:W4:Y:S01]  /*ab40*/  @!P1 LDG.E.EF.128 R20, [R24.64] ;  /* 0x0000000418149981 */ /* 0x000122000c0e1d00 */
[C---:B------:R-:W-:Y:S01]  /*ab50*/  FSETP.NAN.AND P6, PT, R42.reuse, R42, PT ;  /* 0x0000002a2a00720b */ /* 0x040fe20003fc8000 */
[----:B------:R-:W0:Y:S03]  /*ab60*/  F2I.S16.TRUNC.NTZ R50, R41 ;  /* 0x0000002900327305 */ /* 0x000e26000020e900 */
[----:B------:R-:W-:Y:S02]  /*ab70*/  @!P5 FSEL R42, R42, -127, P6 ;  /* 0xc2fe00002a2ad808 */ /* 0x000fe40003000000 */
[----:B-1----:R-:W-:Y:S02]  /*ab80*/  FSETP.GT.AND P5, PT, R43, -127, PT ;  /* 0xc2fe00002b00780b */ /* 0x002fe40003fa4000 */
[----:B------:R-:W-:Y:S01]  /*ab90*/  FSETP.NAN.AND P6, PT, R40, R40, PT ;  /* 0x000000282800720b */ /* 0x000fe20003fc8000 */
[----:B------:R2:W1:Y:S02]  /*aba0*/  FRND R45, R38 ;  /* 0x00000026002d7307 */ /* 0x0004640000201000 */
[----:B--2---:R-:W-:-:S06]  /*abb0*/  LOP3.LUT R38, R44, 0xffff, RZ, 0xc0, !PT ;  /* 0x0000ffff2c267812 */ /* 0x004fcc00078ec0ff */
[----:B------:R-:W2:Y:S01]  /*abc0*/  F2I.S16.TRUNC.NTZ R51, R42 ;  /* 0x0000002a00337305 */ /* 0x000ea2000020e900 */
[----:B------:R-:W-:Y:S02]  /*abd0*/  @P4 SEL R38, R38, 0x7f, P6 ;  /* 0x0000007f26264807 */ /* 0x000fe40003000000 */
[----:B------:R-:W-:Y:S02]  /*abe0*/  FSETP.GEU.AND P4, PT, R41, 127, PT ;  /* 0x42fe00002900780b */ /* 0x000fe40003f8e000 */
[----:B------:R-:W-:Y:S01]  /*abf0*/  FSETP.NAN.AND P6, PT, R43, R43, PT ;  /* 0x0000002b2b00720b */ /* 0x000fe20003fc8000 */
[----:B------:R-:W-:-:S03]  /*ac00*/  IMAD.U32 R26, R26, 0x10000, RZ ;  /* 0x000100001a1a7824 */ /* 0x000fc600078e00ff */
[----:B------:R-:W-:Y:S01]  /*ac10*/  @!P5 FSEL R43, R43, -127, P6 ;  /* 0xc2fe00002b2bd808 */ /* 0x000fe20003000000 */
[----:B------:R-:W-:Y:S01]  /*ac20*/  FMUL R40, R26, R47 ;  /* 0x0000002f1a287220 */ /* 0x000fe20000400000 */
[----:B------:R-:W-:Y:S02]  /*ac30*/  FSETP.NAN.AND P6, PT, R41, R41, PT ;  /* 0x000000292900720b */ /* 0x000fe40003fc8000 */
[----:B------:R-:W-:Y:S02]  /*ac40*/  FSETP.GEU.AND P5, PT, R42, 127, PT ;  /* 0x42fe00002a00780b */ /* 0x000fe40003fae000 */
[----:B0-----:R-:W-:Y:S01]  /*ac50*/  LOP3.LUT R41, R50, 0xffff, RZ, 0xc0, !PT ;  /* 0x0000ffff32297812 */ /* 0x001fe200078ec0ff */
[----:B------:R2:W0:Y:S03]  /*ac60*/  FRND R44, R40 ;  /* 0x00000028002c7307 */ /* 0x0004260000201000 */
[----:B------:R-:W-:-:S02]  /*ac70*/  @P4 SEL R41, R41, 0x7f, P6 ;  /* 0x0000007f29294807 */ /* 0x000fc40003000000 */
[----:B-1----:R-:W-:Y:S01]  /*ac80*/  FSETP.GT.AND P4, PT, R45, -127, PT ;  /* 0xc2fe00002d00780b */ /* 0x002fe20003f84000 */
[----:B------:R-:W-:Y:S01]  /*ac90*/  IMAD.U32 R26, R27, 0x10000, RZ ;  /* 0x000100001b1a7824 */ /* 0x000fe200078e00ff */
[----:B------:R-:W-:Y:S01]  /*aca0*/  FSETP.NAN.AND P6, PT, R42, R42, PT ;  /* 0x0000002a2a00720b */ /* 0x000fe20003fc8000 */
[----:B------:R-:W1:Y:S01]  /*acb0*/  F2I.S16.TRUNC.NTZ R25, R43 ;  /* 0x0000002b00197305 */ /* 0x000e62000020e900 */
[----:B--2---:R-:W-:Y:S01]  /*acc0*/  LOP3.LUT R40, R51, 0xffff, RZ, 0xc0, !PT ;  /* 0x0000ffff33287812 */ /* 0x004fe200078ec0ff */
[----:B------:R-:W-:-:S03]  /*acd0*/  FMUL R26, R26, R47 ;  /* 0x0000002f1a1a7220 */ /* 0x000fc60000400000 */
[----:B------:R-:W-:Y:S02]  /*ace0*/  @P5 SEL R40, R40, 0x7f, P6 ;  /* 0x0000007f28285807 */ /* 0x000fe40003000000 */
[----:B------:R-:W-:Y:S02]  /*acf0*/  FSETP.NAN.AND P6, PT, R45, R45, PT ;  /* 0x0000002d2d00720b */ /* 0x000fe40003fc8000 */
[----:B------:R-:W-:Y:S01]  /*ad00*/  FSETP.GEU.AND P5, PT, R43, 127, PT ;  /* 0x42fe00002b00780b */ /* 0x000fe20003fae000 */
[----:B------:R-:W2:Y:S01]  /*ad10*/  FRND R26, R26 ;  /* 0x0000001a001a7307 */ /* 0x000ea20000201000 */
[----:B------:R-:W-:Y:S02]  /*ad20*/  @!P4 FSEL R45, R45, -127, P6 ;  /* 0xc2fe00002d2dc808 */ /* 0x000fe40003000000 */
[----:B0-----:R-:W-:Y:S02]  /*ad30*/  FSETP.GT.AND P4, PT, R44, -127, PT ;  /* 0xc2fe00002c00780b */ /* 0x001fe40003f84000 */
[----:B------:R-:W-:-:S03]  /*ad40*/  FSETP.NAN.AND P6, PT, R43, R43, PT ;  /* 0x0000002b2b00720b */ /* 0x000fc60003fc8000 */
[----:B------:R-:W0:Y:S01]  /*ad50*/  F2I.S16.TRUNC.NTZ R42, R45 ;  /* 0x0000002d002a7305 */ /* 0x000e22000020e900 */
[----:B-1----:R-:W-:-:S04]  /*ad60*/  LOP3.LUT R43, R25, 0xffff, RZ, 0xc0, !PT ;  /* 0x0000ffff192b7812 */ /* 0x002fc800078ec0ff */
[----:B------:R-:W-:Y:S02]  /*ad70*/  @P5 SEL R43, R43, 0x7f, P6 ;  /* 0x0000007f2b2b5807 */ /* 0x000fe40003000000 */
[C---:B------:R-:W-:Y:S02]  /*ad80*/  FSETP.NAN.AND P6, PT, R44.reuse, R44, PT ;  /* 0x0000002c2c00720b */ /* 0x040fe40003fc8000 */
[----:B------:R-:W-:Y:S02]  /*ad90*/  FSETP.GEU.AND P5, PT, R45, 127, PT ;  /* 0x42fe00002d00780b */ /* 0x000fe40003fae000 */
[----:B------:R-:W-:Y:S02]  /*ada0*/  @!P4 FSEL R44, R44, -127, P6 ;  /* 0xc2fe00002c2cc808 */ /* 0x000fe40003000000 */
[----:B--2---:R-:W-:Y:S02]  /*adb0*/  FSETP.GT.AND P4, PT, R26, -127, PT ;  /* 0xc2fe00001a00780b */ /* 0x004fe40003f84000 */
[----:B------:R-:W-:-:S02]  /*adc0*/  PRMT R27, R27, 0x7632, R27 ;  /* 0x000076321b1b7816 */ /* 0x000fc4000000001b */
[----:B------:R-:W-:Y:S02]  /*add0*/  FSETP.NAN.AND P6, PT, R45, R45, PT ;  /* 0x0000002d2d00720b */ /* 0x000fe40003fc8000 */
[----:B0-----:R-:W-:Y:S01]  /*ade0*/  LOP3.LUT R42, R42, 0xffff, RZ, 0xc0, !PT ;  /* 0x0000ffff2a2a7812 */ /* 0x001fe200078ec0ff */
[----:B------:R-:W-:-:S03]  /*adf0*/  IMAD.U32 R24, R27, 0x10000, RZ ;  /* 0x000100001b187824 */ /* 0x000fc600078e00ff */
[----:B------:R-:W-:Y:S02]  /*ae00*/  @P5 SEL R42, R42, 0x7f, P6 ;  /* 0x0000007f2a2a5807 */ /* 0x000fe40003000000 */
[----:B------:R-:W-:Y:S01]  /*ae10*/  FSETP.NAN.AND P6, PT, R26, R26, PT ;  /* 0x0000001a1a00720b */ /* 0x000fe20003fc8000 */
[----:B------:R-:W-:-:S03]  /*ae20*/  FMUL R24, R24, R47 ;  /* 0x0000002f18187220 */ /* 0x000fc60000400000 */
[----:B------:R-:W-:Y:S01]  /*ae30*/  @!P4 FSEL R26, R26, -127, P6 ;  /* 0xc2fe00001a1ac808 */ /* 0x000fe20003000000 */
[----:B------:R-:W0:Y:S08]  /*ae40*/  FRND R55, R24 ;  /* 0x0000001800377307 */ /* 0x000e300000201000 */
[----:B------:R-:W1:Y:S01]  /*ae50*/  F2I.S16.TRUNC.NTZ R24, R26 ;  /* 0x0000001a00187305 */ /* 0x000e62000020e900 */
[----:B------:R-:W-:-:S07]  /*ae60*/  FSETP.GEU.AND P5, PT, R44, 127, PT ;  /* 0x42fe00002c00780b */ /* 0x000fce0003fae000 */
[----:B------:R1:W2:Y:S01]  /*ae70*/  F2I.S16.TRUNC.NTZ R45, R44 ;  /* 0x0000002c002d7305 */ /* 0x0002a2000020e900 */
[----:B------:R-:W-:Y:S02]  /*ae80*/  FSETP.NAN.AND P6, PT, R44, R44, PT ;  /* 0x0000002c2c00720b */ /* 0x000fe40003fc8000 */
[----:B0-----:R-:W-:Y:S02]  /*ae90*/  FSETP.GT.AND P4, PT, R55, -127, PT ;  /* 0xc2fe00003700780b */ /* 0x001fe40003f84000 */
[----:B-1----:R-:W-:Y:S02]  /*aea0*/  LOP3.LUT R44, R24, 0xffff, RZ, 0xc0, !PT ;  /* 0x0000ffff182c7812 */ /* 0x002fe400078ec0ff */
[----:B-----5:R-:W-:Y:S02]  /*aeb0*/  PRMT R24, R12, 0x7632, R24 ;  /* 0x000076320c187816 */ /* 0x020fe40000000018 */
[----:B--2---:R-:W-:-:S03]  /*aec0*/  LOP3.LUT R45, R45, 0xffff, RZ, 0xc0, !PT ;  /* 0x0000ffff2d2d7812 */ /* 0x004fc600078ec0ff */
[----:B------:R-:W-:Y:S01]  /*aed0*/  IMAD.U32 R24, R24, 0x10000, RZ ;  /* 0x0001000018187824 */ /* 0x000fe200078e00ff */
[----:B------:R-:W-:-:S03]  /*aee0*/  @P5 SEL R45, R45, 0x7f, P6 ;  /* 0x0000007f2d2d5807 */ /* 0x000fc60003000000 */
[----:B------:R-:W-:Y:S01]  /*aef0*/  FMUL R54, R24, R47 ;  /* 0x0000002f18367220 */ /* 0x000fe20000400000 */
[C---:B------:R-:W-:Y:S02]  /*af00*/  FSETP.GEU.AND P5, PT, R26.reuse, 127, PT ;  /* 0x42fe00001a00780b */ /* 0x040fe40003fae000 */
[C---:B------:R-:W-:Y:S01]  /*af10*/  FSETP.NAN.AND P6, PT, R55.reuse, R55, PT ;  /* 0x000000373700720b */ /* 0x040fe20003fc8000 */
[----:B------:R-:W0:Y:S01]  /*af20*/  FRND R57, R54 ;  /* 0x0000003600397307 */ /* 0x000e220000201000 */
[----:B------:R-:W-:Y:S02]  /*af30*/  CS2R R24, SRZ ;  /* 0x0000000000187805 */ /* 0x000fe4000001ff00 */
[----:B------:R-:W-:Y:S02]  /*af40*/  @!P4 FSEL R55, R55, -127, P6 ;  /* 0xc2fe00003737c808 */ /* 0x000fe40003000000 */
[----:B------:R-:W-:Y:S01]  /*af50*/  FSETP.NAN.AND P6, PT, R26, R26, PT ;  /* 0x0000001a1a00720b */ /* 0x000fe20003fc8000 */
[----:B------:R-:W-:Y:S01]  /*af60*/  IMAD.WIDE R50, R5, R46, c[0x0][0x178] ;  /* 0x00005e0005327625 */ /* 0x000fe200078e022e */
[----:B------:R-:W-:Y:S01]  /*af70*/  CS2R R26, SRZ ;  /* 0x00000000001a7805 */ /* 0x000fe2000001ff00 */
[----:B------:R-:W-:-:S02]  /*af80*/  FSETP.GT.AND P4, PT, |R49|, 8.50705917302346158658e+37, PT ;  /* 0x7e8000003100780b */ /* 0x000fc40003f84200 */
[----:B------:R-:W-:-:S03]  /*af90*/  @P5 SEL R44, R44, 0x7f, P6 ;  /* 0x0000007f2c2c5807 */ /* 0x000fc60003000000 */
[----:B------:R1:W2:Y:S01]  /*afa0*/  @P0 LDG.E.EF.128 R24, [R50.64] ;  /* 0x0000000432180981 */ /* 0x0002a2000c0e1d00 */
[----:B------:R-:W-:Y:S01]  /*afb0*/  FSETP.GEU.AND P6, PT, |R49|, 1.175494350822287508e-38, PT ;  /* 0x008000003100780b */ /* 0x000fe20003fce200 */
[----:B------:R-:W-:Y:S01]  /*afc0*/  IMAD.U32 R12, R12, 0x10000, RZ ;  /* 0x000100000c0c7824 */ /* 0x000fe200078e00ff */
[----:B0-----:R-:W-:-:S03]  /*afd0*/  FSETP.GT.AND P5, PT, R57, -127, PT ;  /* 0xc2fe00003900780b */ /* 0x001fc60003fa4000 */
[----:B------:R-:W-:Y:S02]  /*afe0*/  FMUL R53, R12, R47 ;  /* 0x0000002f0c357220 */ /* 0x000fe40000400000 */
[----:B------:R-:W-:Y:S02]  /*aff0*/  @P4 FMUL R49, R49, 0.25 ;  /* 0x3e80000031314820 */ /* 0x000fe40000400000 */
[----:B------:R0:W5:Y:S01]  /*b000*/  FRND R56, R53 ;  /* 0x0000003500387307 */ /* 0x0001620000201000 */
[----:B------:R-:W-:-:S03]  /*b010*/  IMAD.U32 R12, R13, 0x10000, RZ ;  /* 0x000100000d0c7824 */ /* 0x000fc600078e00ff */
[----:B------:R-:W-:-:S04]  /*b020*/  @!P6 FMUL R49, R49, 16777216 ;  /* 0x4b8000003131e820 */ /* 0x000fc80000400000 */
[----:B------:R-:W1:Y:S01]  /*b030*/  F2I.S16.TRUNC.NTZ R61, R55 ;  /* 0x00000037003d7305 */ /* 0x000e62000020e900 */
[----:B0-----:R-:W-:Y:S02]  /*b040*/  FSEL R53, R48, 1, P4 ;  /* 0x3f80000030357808 */ /* 0x001fe40002000000 */
[----:B------:R-:W-:Y:S01]  /*b050*/  FSETP.NAN.AND P4, PT, R57, R57, PT ;  /* 0x000000393900720b */ /* 0x000fe20003f88000 */
[----:B------:R-:W-:Y:S01]  /*b060*/  IMAD.U32 R46, R14, 0x10000, RZ ;  /* 0x000100000e2e7824 */ /* 0x000fe200078e00ff */
[----:B------:R-:W-:-:S03]  /*b070*/  PRMT R13, R13, 0x7632, R13 ;  /* 0x000076320d0d7816 */ /* 0x000fc6000000000d */
[----:B------:R0:W-:Y:S01]  /*b080*/  MUFU.RCP R52, R49 ;  /* 0x0000003100347308 */ /* 0x0001e20000001000 */
[----:B------:R-:W-:Y:S01]  /*b090*/  @!P5 FSEL R57, R57, -127, P4 ;  /* 0xc2fe00003939d808 */ /* 0x000fe20002000000 */
[-C--:B------:R-:W-:Y:S01]  /*b0a0*/  FMUL R46, R46, R47.reuse ;  /* 0x0000002f2e2e7220 */ /* 0x080fe20000400000 */
[----:B------:R-:W-:Y:S01]  /*b0b0*/  FSETP.GEU.AND P5, PT, R55, 127, PT ;  /* 0x42fe00003700780b */ /* 0x000fe20003fae000 */
[-C--:B0-----:R-:W-:Y:S01]  /*b0c0*/  FMUL R49, R12, R47.reuse ;  /* 0x0000002f0c317220 */ /* 0x081fe20000400000 */
[----:B------:R-:W-:Y:S01]  /*b0d0*/  IMAD.U32 R12, R15, 0x10000, RZ ;  /* 0x000100000f0c7824 */ /* 0x000fe200078e00ff */
[----:B------:R-:W-:Y:S02]  /*b0e0*/  @!P6 FMUL R53, R53, 16777216 ;  /* 0x4b8000003535e820 */ /* 0x000fe40000400000 */
[----:B------:R1:W0:Y:S01]  /*b0f0*/  FRND R58, R49 ;  /* 0x00000031003a7307 */ /* 0x0002220000201000 */
[----:B------:R-:W-:Y:S01]  /*b100*/  FMUL R54, R12, R47 ;  /* 0x0000002f0c367220 */ /* 0x000fe20000400000 */
[----:B------:R-:W-:Y:S01]  /*b110*/  IMAD.U32 R12, R13, 0x10000, RZ ;  /* 0x000100000d0c7824 */ /* 0x000fe200078e00ff */
[----:B-----5:R-:W-:-:S02]  /*b120*/  FSETP.GT.AND P6, PT, R56, -127, PT ;  /* 0xc2fe00003800780b */ /* 0x020fc40003fc4000 */
[----:B------:R-:W-:Y:S01]  /*b130*/  FSETP.NAN.AND P4, PT, R55, R55, PT ;  /* 0x000000373700720b */ /* 0x000fe20003f88000 */
[----:B------:R-:W-:Y:S02]  /*b140*/  FMUL R12, R12, R47 ;  /* 0x0000002f0c0c7220 */ /* 0x000fe40000400000 */
[----:B------:R-:W-:Y:S01]  /*b150*/  FRND R59, R46 ;  /* 0x0000002e003b7307 */ /* 0x000fe20000201000 */
[----:B-1----:R-:W-:Y:S02]  /*b160*/  LOP3.LUT R49, R61, 0xffff, RZ, 0xc0, !PT ;  /* 0x0000ffff3d317812 */ /* 0x002fe400078ec0ff */
[----:B------:R-:W-:-:S05]  /*b170*/  PRMT R14, R14, 0x7632, R14 ;  /* 0x000076320e0e7816 */ /* 0x000fca000000000e */
[----:B------:R-:W1:Y:S01]  /*b180*/  F2I.S16.TRUNC.NTZ R46, R57 ;  /* 0x00000039002e7305 */ /* 0x000e62000020e900 */
[----:B------:R-:W-:Y:S02]  /*b190*/  @P5 SEL R49, R49, 0x7f, P4 ;  /* 0x0000007f31315807 */ /* 0x000fe40002000000 */
[----:B------:R-:W-:Y:S02]  /*b1a0*/  FSETP.GEU.AND P4, PT, R57, 127, PT ;  /* 0x42fe00003900780b */ /* 0x000fe40003f8e000 */
[----:B------:R-:W-:-:S03]  /*b1b0*/  FSETP.NAN.AND P5, PT, R56, R56, PT ;  /* 0x000000383800720b */ /* 0x000fc60003fa8000 */
[----:B------:R-:W-:Y:S01]  /*b1c0*/  FRND R60, R54 ;  /* 0x00000036003c7307 */ /* 0x000fe20000201000 */
[----:B------:R-:W-:Y:S01]  /*b1d0*/  IMAD.U32 R14, R14, 0x10000, RZ ;  /* 0x000100000e0e7824 */ /* 0x000fe200078e00ff */
[----:B------:R-:W-:-:S06]  /*b1e0*/  @!P6 FSEL R56, R56, -127, P5 ;  /* 0xc2fe00003838e808 */ /* 0x000fcc0002800000 */
[----:B------:R-:W5:Y:S01]  /*b1f0*/  FRND R54, R12 ;  /* 0x0000000c00367307 */ /* 0x000f620000201000 */
[----:B0-----:R-:W-:Y:S01]  /*b200*/  FSETP.GT.AND P5, PT, R58, -127, PT ;  /* 0xc2fe00003a00780b */ /* 0x001fe20003fa4000 */
[----:B------:R-:W-:Y:S01]  /*b210*/  FMUL R14, R14, R47 ;  /* 0x0000002f0e0e7220 */ /* 0x000fe20000400000 */
[----:B------:R-:W-:Y:S02]  /*b220*/  FSETP.NAN.AND P6, PT, R57, R57, PT ;  /* 0x000000393900720b */ /* 0x000fe40003fc8000 */
[----:B-1----:R-:W-:-:S03]  /*b230*/  LOP3.LUT R46, R46, 0xffff, RZ, 0xc0, !PT ;  /* 0x0000ffff2e2e7812 */ /* 0x002fc600078ec0ff */
[----:B------:R-:W0:Y:S01]  /*b240*/  FRND R14, R14 ;  /* 0x0000000e000e7307 */ /* 0x000e220000201000 */
[----:B------:R-:W-:Y:S02]  /*b250*/  @P4 SEL R46, R46, 0x7f, P6 ;  /* 0x0000007f2e2e4807 */ /* 0x000fe40003000000 */
[----:B------:R-:W-:-:S05]  /*b260*/  FSETP.NAN.AND P6, PT, R58, R58, PT ;  /* 0x0000003a3a00720b */ /* 0x000fca0003fc8000 */
[----:B------:R-:W1:Y:S01]  /*b270*/  F2I.S16.TRUNC.NTZ R51, R56 ;  /* 0x0000003800337305 */ /* 0x000e62000020e900 */
[----:B-----5:R-:W-:Y:S02]  /*b280*/  FSETP.GT.AND P4, PT, R54, -127, PT ;  /* 0xc2fe00003600780b */ /* 0x020fe40003f84000 */
[----:B------:R-:W-:Y:S02]  /*b290*/  @!P5 FSEL R58, R58, -127, P6 ;  /* 0xc2fe00003a3ad808 */ /* 0x000fe40003000000 */
[----:B------:R-:W-:Y:S02]  /*b2a0*/  FSETP.GEU.AND P5, PT, R56, 127, PT ;  /* 0x42fe00003800780b */ /* 0x000fe40003fae000 */
[C---:B------:R-:W-:Y:S01]  /*b2b0*/  FSETP.NAN.AND P6, PT, R54.reuse, R54, PT ;  /* 0x000000363600720b */ /* 0x040fe20003fc8000 */
[----:B------:R-:W5:Y:S06]  /*b2c0*/  F2I.S16.TRUNC.NTZ R50, R58 ;  /* 0x0000003a00327305 */ /* 0x000f6c000020e900 */
[----:B------:R-:W-:-:S02]  /*b2d0*/  @!P4 FSEL R54, R54, -127, P6 ;  /* 0xc2fe00003636c808 */ /* 0x000fc40003000000 */
[----:B0-----:R-:W-:Y:S02]  /*b2e0*/  FSETP.GT.AND P4, PT, R14, -127, PT ;  /* 0xc2fe00000e00780b */ /* 0x001fe40003f84000 */
[----:B------:R-:W-:Y:S02]  /*b2f0*/  FSETP.NAN.AND P6, PT, R56, R56, PT ;  /* 0x000000383800720b */ /* 0x000fe40003fc8000 */
[----:B-1----:R-:W-:Y:S01]  /*b300*/  LOP3.LUT R51, R51, 0xffff, RZ, 0xc0, !PT ;  /* 0x0000ffff33337812 */ /* 0x002fe200078ec0ff */
[----:B------:R-:W-:-:S03]  /*b310*/  FMUL R48, R52, R53 ;  /* 0x0000003534307220 */ /* 0x000fc60000400000 */
[----:B------:R-:W-:Y:S02]  /*b320*/  @P5 SEL R51, R51, 0x7f, P6 ;  /* 0x0000007f33335807 */ /* 0x000fe40003000000 */
[----:B------:R-:W-:Y:S01]  /*b330*/  FSETP.GEU.AND P5, PT, R58, 127, PT ;  /* 0x42fe00003a00780b */ /* 0x000fe20003fae000 */
[----:B------:R-:W0:Y:S01]  /*b340*/  F2I.S16.TRUNC.NTZ R52, R54 ;  /* 0x0000003600347305 */ /* 0x000e22000020e900 */
[----:B---3--:R-:W-:Y:S01]  /*b350*/  IMAD.U32 R13, R16, 0x10000, RZ ;  /* 0x00010000100d7824 */ /* 0x008fe200078e00ff */
[C---:B------:R-:W-:Y:S02]  /*b360*/  FSETP.NAN.AND P6, PT, R14.reuse, R14, PT ;  /* 0x0000000e0e00720b */ /* 0x040fe40003fc8000 */
[----:B------:R-:W-:Y:S01]  /*b370*/  PRMT R15, R15, 0x7632, R15 ;  /* 0x000076320f0f7816 */ /* 0x000fe2000000000f */
[----:B------:R-:W-:Y:S01]  /*b380*/  FMUL R12, R13, R48 ;  /* 0x000000300d0c7220 */ /* 0x000fe20000400000 */
[----:B------:R-:W-:Y:S02]  /*b390*/  @!P4 FSEL R14, R14, -127, P6 ;  /* 0xc2fe00000e0ec808 */ /* 0x000fe40003000000 */
[----:B------:R-:W-:-:S02]  /*b3a0*/  FSETP.NAN.AND P6, PT, R58, R58, PT ;  /* 0x0000003a3a00720b */ /* 0x000fc40003fc8000 */
[----:B------:R-:W-:Y:S02]  /*b3b0*/  FSETP.GEU.AND P4, PT, R54, 127, PT ;  /* 0x42fe00003600780b */ /* 0x000fe40003f8e000 */
[----:B-----5:R-:W-:Y:S01]  /*b3c0*/  LOP3.LUT R50, R50, 0xffff, RZ, 0xc0, !PT ;  /* 0x0000ffff32327812 */ /* 0x020fe200078ec0ff */
[----:B------:R1:W-:Y:S03]  /*b3d0*/  FRND R57, R12 ;  /* 0x0000000c00397307 */ /* 0x0003e60000201000 */
[----:B------:R-:W-:Y:S02]  /*b3e0*/  @P5 SEL R50, R50, 0x7f, P6 ;  /* 0x0000007f32325807 */ /* 0x000fe40003000000 */
[----:B------:R-:W-:Y:S01]  /*b3f0*/  FSETP.GT.AND P5, PT, R59, -127, PT ;  /* 0xc2fe00003b00780b */ /* 0x000fe20003fa4000 */
[----:B-1----:R-:W-:Y:S02]  /*b400*/  IMAD.U32 R12, R15, 0x10000, RZ ;  /* 0x000100000f0c7824 */ /* 0x002fe400078e00ff */
[----:B------:R-:W1:Y:S01]  /*b410*/  F2I.S16.TRUNC.NTZ R53, R14 ;  /* 0x0000000e00357305 */ /* 0x000e62000020e900 */
[----:B------:R-:W-:Y:S01]  /*b420*/  IMAD.U32 R13, R17, 0x10000, RZ ;  /* 0x00010000110d7824 */ /* 0x000fe200078e00ff */
[----:B------:R-:W-:Y:S01]  /*b430*/  FSETP.NAN.AND P6, PT, R54, R54, PT ;  /* 0x000000363600720b */ /* 0x000fe20003fc8000 */
[----:B------:R-:W-:Y:S01]  /*b440*/  FMUL R12, R12, R47 ;  /* 0x0000002f0c0c7220 */ /* 0x000fe20000400000 */
[----:B0-----:R-:W-:Y:S01]  /*b450*/  LOP3.LUT R47, R52, 0xffff, RZ, 0xc0, !PT ;  /* 0x0000ffff342f7812 */ /* 0x001fe200078ec0ff */
[----:B------:R-:W-:Y:S01]  /*b460*/  FMUL R13, R13, R48 ;  /* 0x000000300d0d7220 */ /* 0x000fe20000400000 */
[----:B------:R-:W-:-:S02]  /*b470*/  PRMT R16, R16, 0x7632, R16 ;  /* 0x0000763210107816 */ /* 0x000fc40000000010 */
[----:B------:R-:W0:Y:S01]  /*b480*/  FRND R54, R12 ;  /* 0x0000000c00367307 */ /* 0x000e220000201000 */
[----:B------:R-:W-:Y:S02]  /*b490*/  @P4 SEL R47, R47, 0x7f, P6 ;  /* 0x0000007f2f2f4807 */ /* 0x000fe40003000000 */
[----:B------:R-:W-:Y:S02]  /*b4a0*/  FSETP.GEU.AND P4, PT, R14, 127, PT ;  /* 0x42fe00000e00780b */ /* 0x000fe40003f8e000 */
[----:B------:R-:W-:-:S03]  /*b4b0*/  FSETP.NAN.AND P6, PT, R59, R59, PT ;  /* 0x0000003b3b00720b */ /* 0x000fc60003fc8000 */
[----:B------:R3:W-:Y:S01]  /*b4c0*/  FRND R61, R13 ;  /* 0x0000000d003d7307 */ /* 0x0007e20000201000 */
[----:B------:R-:W-:Y:S02]  /*b4d0*/  @!P5 FSEL R59, R59, -127, P6 ;  /* 0xc2fe00003b3bd808 */ /* 0x000fe40003000000 */
[----:B------:R-:W-:Y:S01]  /*b4e0*/  FSETP.GT.AND P5, PT, R60, -127, PT ;  /* 0xc2fe00003c00780b */ /* 0x000fe20003fa4000 */
[----:B---3--:R-:W-:Y:S01]  /*b4f0*/  IMAD.U32 R13, R16, 0x10000, RZ ;  /* 0x00010000100d7824 */ /* 0x008fe200078e00ff */
[----:B------:R-:W-:Y:S02]  /*b500*/  FSETP.NAN.AND P6, PT, R14, R14, PT ;  /* 0x0000000e0e00720b */ /* 0x000fe40003fc8000 */
[----:B-1----:R-:W-:Y:S01]  /*b510*/  LOP3.LUT R16, R53, 0xffff, RZ, 0xc0, !PT ;  /* 0x0000ffff35107812 */ /* 0x002fe200078ec0ff */
[----:B------:R-:W-:Y:S01]  /*b520*/  FMUL R15, R13, R48 ;  /* 0x000000300d0f7220 */ /* 0x000fe20000400000 */
[----:B------:R-:W1:Y:S02]  /*b530*/  F2I.S16.TRUNC.NTZ R58, R59 ;  /* 0x0000003b003a7305 */ /* 0x000e64000020e900 */
[----:B------:R-:W-:-:S02]  /*b540*/  @P4 SEL R16, R16, 0x7f, P6 ;  /* 0x0000007f10104807 */ /* 0x000fc40003000000 */
[----:B0-----:R-:W-:Y:S02]  /*b550*/  FSETP.GT.AND P4, PT, R54, -127, PT ;  /* 0xc2fe00003600780b */ /* 0x001fe40003f84000 */
[C---:B------:R-:W-:Y:S02]  /*b560*/  FSETP.NAN.AND P6, PT, R60.reuse, R60, PT ;  /* 0x0000003c3c00720b */ /* 0x040fe40003fc8000 */
[----:B------:R-:W0:Y:S02]  /*b570*/  FRND R56, R15 ;  /* 0x0000000f00387307 */ /* 0x000e240000201000 */
[----:B------:R-:W-:Y:S02]  /*b580*/  @!P5 FSEL R60, R60, -127, P6 ;  /* 0xc2fe00003c3cd808 */ /* 0x000fe40003000000 */
[----:B------:R-:W-:Y:S02]  /*b590*/  FSETP.GEU.AND P5, PT, R59, 127, PT ;  /* 0x42fe00003b00780b */ /* 0x000fe40003fae000 */
[----:B------:R-:W-:Y:S01]  /*b5a0*/  FSETP.NAN.AND P6, PT, R54, R54, PT ;  /* 0x000000363600720b */ /* 0x000fe20003fc8000 */
[----:B------:R-:W-:Y:S01]  /*b5b0*/  IMAD.WIDE R52, R8, R9, c[0x0][0x178] ;  /* 0x00005e0008347625 */ /* 0x000fe200078e0209 */
[----:B------:R-:W3:Y:S01]  /*b5c0*/  F2I.S16.TRUNC.NTZ R62, R60 ;  /* 0x0000003c003e7305 */ /* 0x000ee2000020e900 */
[----:B-1----:R-:W-:-:S02]  /*b5d0*/  LOP3.LUT R9, R58, 0xffff, RZ, 0xc0, !PT ;  /* 0x0000ffff3a097812 */ /* 0x002fc400078ec0ff */
[----:B------:R-:W-:Y:S02]  /*b5e0*/  @!P4 FSEL R54, R54, -127, P6 ;  /* 0xc2fe00003636c808 */ /* 0x000fe40003000000 */
[----:B------:R-:W-:Y:S02]  /*b5f0*/  FSETP.NAN.AND P6, PT, R59, R59, PT ;  /* 0x0000003b3b00720b */ /* 0x000fe40003fc8000 */
[----:B0-----:R-:W-:Y:S02]  /*b600*/  FSETP.GT.AND P4, PT, R56, -127, PT ;  /* 0xc2fe00003800780b */ /* 0x001fe40003f84000 */
[----:B------:R-:W-:Y:S02]  /*b610*/  @P5 SEL R9, R9, 0x7f, P6 ;  /* 0x0000007f09095807 */ /* 0x000fe40003000000 */
[----:B------:R-:W-:Y:S01]  /*b620*/  FSETP.GEU.AND P5, PT, R60, 127, PT ;  /* 0x42fe00003c00780b */ /* 0x000fe20003fae000 */
[----:B------:R-:W0:Y:S01]  /*b630*/  F2I.S16.TRUNC.NTZ R58, R54 ;  /* 0x00000036003a7305 */ /* 0x000e22000020e900 */
[----:B------:R-:W-:Y:S01]  /*b640*/  FSETP.NAN.AND P6, PT, R56, R56, PT ;  /* 0x000000383800720b */ /* 0x000fe20003fc8000 */
[----:B------:R-:W-:Y:S01]  /*b650*/  CS2R R12, SRZ ;  /* 0x00000000000c7805 */ /* 0x000fe2000001ff00 */
[----:B------:R-:W-:Y:S01]  /*b660*/  CS2R R14, SRZ ;  /* 0x00000000000e7805 */ /* 0x000fe2000001ff00 */
[----:B------:R-:W-:-:S02]  /*b670*/  PRMT R17, R17, 0x7632, R17 ;  /* 0x0000763211117816 */ /* 0x000fc40000000011 */
[----:B---3--:R-:W-:Y:S02]  /*b680*/  LOP3.LUT R8, R62, 0xffff, RZ, 0xc0, !PT ;  /* 0x0000ffff3e087812 */ /* 0x008fe400078ec0ff */
[----:B------:R-:W-:Y:S01]  /*b690*/  @!P4 FSEL R56, R56, -127, P6 ;  /* 0xc2fe00003838c808 */ /* 0x000fe20003000000 */
[----:B------:R1:W3:Y:S01]  /*b6a0*/  @P0 LDG.E.EF.128 R12, [R52.64] ;  /* 0x00000004340c0981 */ /* 0x0002e2000c0e1d00 */
[----:B------:R-:W-:Y:S02]  /*b6b0*/  FSETP.NAN.AND P6, PT, R60, R60, PT ;  /* 0x0000003c3c00720b */ /* 0x000fe40003fc8000 */
[----:B------:R-:W-:Y:S01]  /*b6c0*/  FSETP.GEU.AND P4, PT, R54, 127, PT ;  /* 0x42fe00003600780b */ /* 0x000fe20003f8e000 */
[----:B------:R-:W-:Y:S01]  /*b6d0*/  IMAD.U32 R17, R17, 0x10000, RZ ;  /* 0x0001000011117824 */ /* 0x000fe200078e00ff */
[----:B------:R-:W-:Y:S02]  /*b6e0*/  @P5 SEL R8, R8, 0x7f, P6 ;  /* 0x0000007f08085807 */ /* 0x000fe40003000000 */
[----:B------:R-:W-:Y:S01]  /*b6f0*/  FSETP.GT.AND P5, PT, R57, -127, PT ;  /* 0xc2fe00003900780b */ /* 0x000fe20003fa4000 */
[----:B------:R-:W5:Y:S01]  /*b700*/  F2I.S16.TRUNC.NTZ R62, R56 ;  /* 0x00000038003e7305 */ /* 0x000f62000020e900 */
[----:B------:R-:W-:Y:S01]  /*b710*/  FSETP.NAN.AND P6, PT, R54, R54, PT ;  /* 0x000000363600720b */ /* 0x000fe20003fc8000 */
[----:B-1----:R-:W-:Y:S01]  /*b720*/  FMUL R52, R17, R48 ;  /* 0x0000003011347220 */ /* 0x002fe20000400000 */
[----:B0-----:R-:W-:Y:S01]  /*b730*/  LOP3.LUT R17, R58, 0xffff, RZ, 0xc0, !PT ;  /* 0x0000ffff3a117812 */ /* 0x001fe200078ec0ff */
[C---:B------:R-:W-:Y:S01]  /*b740*/  IMAD.U32 R55, R18.reuse, 0x10000, RZ ;  /* 0x0001000012377824 */ /* 0x040fe200078e00ff */
[----:B------:R-:W-:-:S03]  /*b750*/  PRMT R18, R18, 0x7632, R18 ;  /* 0x0000763212127816 */ /* 0x000fc60000000012 */
[----:B------:R-:W0:Y:S01]  /*b760*/  FRND R58, R52 ;  /* 0x00000034003a7307 */ /* 0x000e220000201000 */
[----:B------:R-:W-:Y:S02]  /*b770*/  @P4 SEL R17, R17, 0x7f, P6 ;  /* 0x0000007f11114807 */ /* 0x000fe40003000000 */
[----:B------:R-:W-:Y:S02]  /*b780*/  FSETP.GEU.AND P4, PT, R56, 127, PT ;  /* 0x42fe00003800780b */ /* 0x000fe40003f8e000 */
[----:B------:R-:W-:Y:S01]  /*b790*/  FSETP.NAN.AND P6, PT, R57, R57, PT ;  /* 0x000000393900720b */ /* 0x000fe20003fc8000 */
[----:B------:R-:W-:-:S03]  /*b7a0*/  IMAD.U32 R53, R18, 0x10000, RZ ;  /* 0x0001000012357824 */ /* 0x000fc600078e00ff */
[----:B------:R-:W-:Y:S02]  /*b7b0*/  @!P5 FSEL R57, R57, -127, P6 ;  /* 0xc2fe00003939d808 */ /* 0x000fe40003000000 */
[----:B------:R-:W-:Y:S01]  /*b7c0*/  FSETP.GT.AND P5, PT, R61, -127, PT ;  /* 0xc2fe00003d00780b */ /* 0x000fe20003fa4000 */
[----:B------:R-:W-:Y:S01]  /*b7d0*/  FMUL R54, R53, R48 ;  /* 0x0000003035367220 */ /* 0x000fe20000400000 */
[----:B------:R-:W-:Y:S02]  /*b7e0*/  FSETP.NAN.AND P6, PT, R56, R56, PT ;  /* 0x000000383800720b */ /* 0x000fe40003fc8000 */
[----:B-----5:R-:W-:Y:S01]  /*b7f0*/  LOP3.LUT R18, R62, 0xffff, RZ, 0xc0, !PT ;  /* 0x0000ffff3e127812 */ /* 0x020fe200078ec0ff */
[----:B------:R-:W1:Y:S03]  /*b800*/  FRND R60, R54 ;  /* 0x00000036003c7307 */ /* 0x000e660000201000 */
[----:B------:R-:W-:-:S02]  /*b810*/  @P4 SEL R18, R18, 0x7f, P6 ;  /* 0x0000007f12124807 */ /* 0x000fc40003000000 */
[----:B0-----:R-:W-:-:S03]  /*b820*/  FSETP.GT.AND P4, PT, R58, -127, PT ;  /* 0xc2fe00003a00780b */ /* 0x001fc60003f84000 */
[----:B------:R-:W0:Y:S01]  /*b830*/  F2I.S16.TRUNC.NTZ R56, R57 ;  /* 0x0000003900387305 */ /* 0x000e22000020e900 */
[----:B------:R-:W-:-:S04]  /*b840*/  FSETP.NAN.AND P6, PT, R61, R61, PT ;  /* 0x0000003d3d00720b */ /* 0x000fc80003fc8000 */
[----:B------:R-:W-:Y:S02]  /*b850*/  @!P5 FSEL R61, R61, -127, P6 ;  /* 0xc2fe00003d3dd808 */ /* 0x000fe40003000000 */
[----:B------:R-:W-:Y:S01]  /*b860*/  FSETP.GEU.AND P5, PT, R57, 127, PT ;  /* 0x42fe00003900780b */ /* 0x000fe20003fae000 */
[----:B------:R-:W-:Y:S01]  /*b870*/  IMAD.U32 R53, R19, 0x10000, RZ ;  /* 0x0001000013357824 */ /* 0x000fe200078e00ff */
[C---:B------:R-:W-:Y:S01]  /*b880*/  FSETP.NAN.AND P6, PT, R58.reuse, R58, PT ;  /* 0x0000003a3a00720b */ /* 0x040fe20003fc8000 */
[----:B------:R-:W5:Y:S01]  /*b890*/  F2I.S16.TRUNC.NTZ R64, R61 ;  /* 0x0000003d00407305 */ /* 0x000f62000020e900 */
[-C--:B------:R-:W-:Y:S01]  /*b8a0*/  FMUL R55, R55, R48.reuse ;  /* 0x0000003037377220 */ /* 0x080fe20000400000 */
[----:B------:R-:W-:Y:S01]  /*b8b0*/  FMUL R52, R53, R48 ;  /* 0x0000003035347220 */ /* 0x000fe20000400000 */
[----:B------:R-:W-:Y:S02]  /*b8c0*/  @!P4 FSEL R58, R58, -127, P6 ;  /* 0xc2fe00003a3ac808 */ /* 0x000fe40003000000 */
[----:B-1----:R-:W-:-:S02]  /*b8d0*/  FSETP.GT.AND P4, PT, R60, -127, PT ;  /* 0xc2fe00003c00780b */ /* 0x002fc40003f84000 */
[----:B------:R-:W-:Y:S02]  /*b8e0*/  FSETP.NAN.AND P6, PT, R57, R57, PT ;  /* 0x000000393900720b */ /* 0x000fe40003fc8000 */
[----:B0-----:R-:W-:Y:S01]  /*b8f0*/  LOP3.LUT R53, R56, 0xffff, RZ, 0xc0, !PT ;  /* 0x0000ffff38357812 */ /* 0x001fe200078ec0ff */
[----:B------:R4:W0:Y:S03]  /*b900*/  FRND R59, R55 ;  /* 0x00000037003b7307 */ /* 0x0008260000201000 */
[----:B------:R-:W-:Y:S02]  /*b910*/  @P5 SEL R53, R53, 0x7f, P6 ;  /* 0x0000007f35355807 */ /* 0x000fe40003000000 */
[----:B------:R-:W-:-:S03]  /*b920*/  FSETP.GEU.AND P5, PT, R61, 127, PT ;  /* 0x42fe00003d00780b */ /* 0x000fc60003fae000 */
[----:B------:R-:W1:Y:S01]  /*b930*/  F2I.S16.TRUNC.NTZ R56, R58 ;  /* 0x0000003a00387305 */ /* 0x000e62000020e900 */
[----:B------:R-:W-:Y:S01]  /*b940*/  FSETP.NAN.AND P6, PT, R60, R60, PT ;  /* 0x0000003c3c00720b */ /* 0x000fe20003fc8000 */
[----:B----4-:R-:W-:Y:S01]  /*b950*/  IMAD.U32 R55, R20, 0x10000, RZ ;  /* 0x0001000014377824 */ /* 0x010fe200078e00ff */
[----:B------:R-:W-:Y:S02]  /*b960*/  PRMT R20, R19, 0x7632, R20 ;  /* 0x0000763213147816 */ /* 0x000fe40000000014 */
[----:B------:R-:W-:Y:S02]  /*b970*/  @!P4 FSEL R60, R60, -127, P6 ;  /* 0xc2fe00003c3cc808 */ /* 0x000fe40003000000 */
[----:B------:R-:W-:Y:S02]  /*b980*/  FSETP.NAN.AND P6, PT, R61, R61, PT ;  /* 0x0000003d3d00720b */ /* 0x000fe40003fc8000 */
[----:B-----5:R-:W-:Y:S02]  /*b990*/  LOP3.LUT R19, R64, 0xffff, RZ, 0xc0, !PT ;  /* 0x0000ffff40137812 */ /* 0x020fe400078ec0ff */
[----:B------:R-:W-:Y:S01]  /*b9a0*/  FSETP.GEU.AND P4, PT, R58, 127, PT ;  /* 0x42fe00003a00780b */ /* 0x000fe20003f8e000 */
[----:B------:R4:W5:Y:S01]  /*b9b0*/  FRND R62, R52 ;  /* 0x00000034003e7307 */ /* 0x0009620000201000 */
[----:B------:R-:W-:Y:S01]  /*b9c0*/  FMUL R54, R55, R48 ;  /* 0x0000003037367220 */ /* 0x000fe20000400000 */
[----:B------:R-:W-:Y:S01]  /*b9d0*/  IMAD.U32 R55, R20, 0x10000, RZ ;  /* 0x0001000014377824 */ /* 0x000fe200078e00ff */
[----:B------:R-:W-:-:S02]  /*b9e0*/  @P5 SEL R19, R19, 0x7f, P6 ;  /* 0x0000007f13135807 */ /* 0x000fc40003000000 */
[----:B0-----:R-:W-:-:S03]  /*b9f0*/  FSETP.GT.AND P5, PT, R59, -127, PT ;  /* 0xc2fe00003b00780b */ /* 0x001fc60003fa4000 */
[----:B------:R0:W-:Y:S01]  /*ba00*/  FRND R63, R54 ;  /* 0x00000036003f7307 */ /* 0x0001e20000201000 */
[----:B----4-:R-:W-:Y:S02]  /*ba10*/  PRMT R52, R20, 0x7632, R52 ;  /* 0x0000763214347816 */ /* 0x010fe40000000034 */
[----:B------:R-:W-:Y:S02]  /*ba20*/  FSETP.NAN.AND P6, PT, R58, R58, PT ;  /* 0x0000003a3a00720b */ /* 0x000fe40003fc8000 */
[----:B-1----:R-:W-:-:S03]  /*ba30*/  LOP3.LUT R20, R56, 0xffff, RZ, 0xc0, !PT ;  /* 0x0000ffff38147812 */ /* 0x002fc600078ec0ff */
[----:B------:R-:W1:Y:S01]  /*ba40*/  F2I.S16.TRUNC.NTZ R57, R60 ;  /* 0x0000003c00397305 */ /* 0x000e62000020e900 */
[----:B0-----:R-:W-:Y:S01]  /*ba50*/  FMUL R54, R55, R48 ;  /* 0x0000003037367220 */ /* 0x001fe20000400000 */
[----:B------:R-:W-:Y:S02]  /*ba60*/  @P4 SEL R20, R20, 0x7f, P6 ;  /* 0x0000007f14144807 */ /* 0x000fe40003000000 */
[----:B------:R-:W-:Y:S02]  /*ba70*/  FSETP.GEU.AND P4, PT, R60, 127, PT ;  /* 0x42fe00003c00780b */ /* 0x000fe40003f8e000 */
[C---:B------:R-:W-:Y:S02]  /*ba80*/  FSETP.NAN.AND P6, PT, R59.reuse, R59, PT ;  /* 0x0000003b3b00720b */ /* 0x040fe40003fc8000 */
[----:B------:R-:W0:Y:S01]  /*ba90*/  FRND R58, R54 ;  /* 0x00000036003a7307 */ /* 0x000e220000201000 */
[----:B------:R-:W-:Y:S01]  /*baa0*/  IMAD.U32 R55, R52, 0x10000, RZ ;  /* 0x0001000034377824 */ /* 0x000fe200078e00ff */
[----:B------:R-:W-:-:S02]  /*bab0*/  @!P5 FSEL R59, R59, -127, P6 ;  /* 0xc2fe00003b3bd808 */ /* 0x000fc40003000000 */
[----:B-----5:R-:W-:Y:S01]  /*bac0*/  FSETP.GT.AND P5, PT, R62, -127, PT ;  /* 0xc2fe00003e00780b */ /* 0x020fe20003fa4000 */
[----:B------:R-:W-:Y:S01]  /*bad0*/  FMUL R56, R55, R48 ;  /* 0x0000003037387220 */ /* 0x000fe20000400000 */
[----:B------:R-:W-:Y:S02]  /*bae0*/  FSETP.NAN.AND P6, PT, R60, R60, PT ;  /* 0x0000003c3c00720b */ /* 0x000fe40003fc8000 */
[----:B-1----:R-:W-:Y:S01]  /*baf0*/  LOP3.LUT R52, R57, 0xffff, RZ, 0xc0, !PT ;  /* 0x0000ffff39347812 */ /* 0x002fe200078ec0ff */
[----:B------:R-:W1:Y:S03]  /*bb00*/  FRND R61, R56 ;  /* 0x00000038003d7307 */ /* 0x000e660000201000 */
[----:B------:R-:W-:Y:S02]  /*bb10*/  @P4 SEL R52, R52, 0x7f, P6 ;  /* 0x0000007f34344807 */ /* 0x000fe40003000000 */
[----:B------:R-:W-:-:S03]  /*bb20*/  FSETP.NAN.AND P6, PT, R62, R62, PT ;  /* 0x0000003e3e00720b */ /* 0x000fc60003fc8000 */
[----:B------:R-:W4:Y:S01]  /*bb30*/  F2I.S16.TRUNC.NTZ R64, R59 ;  /* 0x0000003b00407305 */ /* 0x000f22000020e900 */
[----:B0-----:R-:W-:Y:S02]  /*bb40*/  FSETP.GT.AND P4, PT, R58, -127, PT ;  /* 0xc2fe00003a00780b */ /* 0x001fe40003f84000 */
[----:B------:R-:W-:Y:S02]  /*bb50*/  @!P5 FSEL R62, R62, -127, P6 ;  /* 0xc2fe00003e3ed808 */ /* 0x000fe40003000000 */
[----:B------:R-:W-:Y:S01]  /*bb60*/  FSETP.GEU.AND P5, PT, R59, 127, PT ;  /* 0x42fe00003b00780b */ /* 0x000fe20003fae000 */
[----:B------:R-:W-:Y:S01]  /*bb70*/  IMAD.U32 R55, R21, 0x10000, RZ ;  /* 0x0001000015377824 */ /* 0x000fe200078e00ff */
[----:B------:R-:W-:Y:S01]  /*bb80*/  FSETP.NAN.AND P6, PT, R58, R58, PT ;  /* 0x0000003a3a00720b */ /* 0x000fe20003fc8000 */
[----:B------:R-:W0:Y:S02]  /*bb90*/  F2I.S16.TRUNC.NTZ R65, R62 ;  /* 0x0000003e00417305 */ /* 0x000e24000020e900 */
[----:B------:R-:W-:-:S04]  /*bba0*/  FMUL R54, R55, R48 ;  /* 0x0000003037367220 */ /* 0x000fc80000400000 */
[----:B------:R-:W-:Y:S02]  /*bbb0*/  @!P4 FSEL R58, R58, -127, P6 ;  /* 0xc2fe00003a3ac808 */ /* 0x000fe40003000000 */
[----:B-1----:R-:W-:Y:S02]  /*bbc0*/  FSETP.GT.AND P4, PT, R61, -127, PT ;  /* 0xc2fe00003d00780b */ /* 0x002fe40003f84000 */
[----:B------:R-:W-:Y:S02]  /*bbd0*/  FSETP.NAN.AND P6, PT, R59, R59, PT ;  /* 0x0000003b3b00720b */ /* 0x000fe40003fc8000 */
[----:B----4-:R-:W-:Y:S01]  /*bbe0*/  LOP3.LUT R55, R64, 0xffff, RZ, 0xc0, !PT ;  /* 0x0000ffff40377812 */ /* 0x010fe200078ec0ff */
[----:B------:R-:W1:Y:S03]  /*bbf0*/  F2I.S16.TRUNC.NTZ R59, R58 ;  /* 0x0000003a003b7305 */ /* 0x000e66000020e900 */
[----:B------:R-:W-:-:S02]  /*bc00*/  @P5 SEL R55, R55, 0x7f, P6 ;  /* 0x0000007f37375807 */ /* 0x000fc40003000000 */
[----:B------:R-:W-:Y:S02]  /*bc10*/  FSETP.GEU.AND P5, PT, R62, 127, PT ;  /* 0x42fe00003e00780b */ /* 0x000fe40003fae000 */
[----:B------:R-:W-:Y:S01]  /*bc20*/  FSETP.NAN.AND P6, PT, R61, R61, PT ;  /* 0x0000003d3d00720b */ /* 0x000fe20003fc8000 */
[----:B------:R-:W-:Y:S01]  /*bc30*/  IMAD.U32 R57, R22, 0x10000, RZ ;  /* 0x0001000016397824 */ /* 0x000fe200078e00ff */
[----:B------:R-:W-:Y:S02]  /*bc40*/  PRMT R22, R21, 0x7632, R22 ;  /* 0x0000763215167816 */ /* 0x000fe40000000016 */
[----:B------:R-:W-:Y:S02]  /*bc50*/  @!P4 FSEL R61, R61, -127, P6 ;  /* 0xc2fe00003d3dc808 */ /* 0x000fe40003000000 */
[----:B------:R-:W-:Y:S02]  /*bc60*/  FSETP.NAN.AND P6, PT, R62, R62, PT ;  /* 0x0000003e3e00720b */ /* 0x000fe40003fc8000 */
[----:B0-----:R-:W-:-:S02]  /*bc70*/  LOP3.LUT R21, R65, 0xffff, RZ, 0xc0, !PT ;  /* 0x0000ffff41157812 */ /* 0x001fc400078ec0ff */
[----:B------:R-:W-:Y:S01]  /*bc80*/  FSETP.GEU.AND P4, PT, R58, 127, PT ;  /* 0x42fe00003a00780b */ /* 0x000fe20003f8e000 */
[----:B------:R0:W4:Y:S01]  /*bc90*/  FRND R60, R54 ;  /* 0x00000036003c7307 */ /* 0x0001220000201000 */
[----:B------:R-:W-:Y:S01]  /*bca0*/  FMUL R56, R57, R48 ;  /* 0x0000003039387220 */ /* 0x000fe20000400000 */
[----:B------:R-:W-:Y:S01]  /*bcb0*/  IMAD.U32 R57, R22, 0x10000, RZ ;  /* 0x0001000016397824 */ /* 0x000fe200078e00ff */
[----:B------:R-:W-:Y:S02]  /*bcc0*/  @P5 SEL R21, R21, 0x7f, P6 ;  /* 0x0000007f15155807 */ /* 0x000fe40003000000 */
[----:B------:R-:W-:-:S03]  /*bcd0*/  FSETP.GT.AND P5, PT, R63, -127, PT ;  /* 0xc2fe00003f00780b */ /* 0x000fc60003fa4000 */
[----:B------:R5:W-:Y:S01]  /*bce0*/  FRND R64, R56 ;  /* 0x0000003800407307 */ /* 0x000be20000201000 */
[----:B0-----:R-:W-:Y:S02]  /*bcf0*/  PRMT R54, R22, 0x7632, R54 ;  /* 0x0000763216367816 */ /* 0x001fe40000000036 */
[----:B------:R-:W-:Y:S02]  /*bd00*/  FSETP.NAN.AND P6, PT, R58, R58, PT ;  /* 0x0000003a3a00720b */ /* 0x000fe40003fc8000 */
[----:B-1----:R-:W-:-:S03]  /*bd10*/  LOP3.LUT R22, R59, 0xffff, RZ, 0xc0, !PT ;  /* 0x0000ffff3b167812 */ /* 0x002fc600078ec0ff */
[----:B------:R-:W0:Y:S01]  /*bd20*/  F2I.S16.TRUNC.NTZ R66, R61 ;  /* 0x0000003d00427305 */ /* 0x000e22000020e900 */
[----:B-----5:R-:W-:Y:S01]  /*bd30*/  FMUL R56, R57, R48 ;  /* 0x0000003039387220 */ /* 0x020fe20000400000 */
[----:B------:R-:W-:Y:S02]  /*bd40*/  @P4 SEL R22, R22, 0x7f, P6 ;  /* 0x0000007f16164807 */ /* 0x000fe40003000000 */
[----:B------:R-:W-:Y:S02]  /*bd50*/  FSETP.GEU.AND P4, PT, R61, 127, PT ;  /* 0x42fe00003d00780b */ /* 0x000fe40003f8e000 */
[C---:B------:R-:W-:Y:S02]  /*bd60*/  FSETP.NAN.AND P6, PT, R63.reuse, R63, PT ;  /* 0x0000003f3f00720b */ /* 0x040fe40003fc8000 */
[----:B------:R-:W1:Y:S01]  /*bd70*/  FRND R62, R56 ;  /* 0x00000038003e7307 */ /* 0x000e620000201000 */
[----:B------:R-:W-:Y:S01]  /*bd80*/  IMAD.U32 R57, R54, 0x10000, RZ ;  /* 0x0001000036397824 */ /* 0x000fe200078e00ff */
[----:B------:R-:W-:-:S02]  /*bd90*/  @!P5 FSEL R63, R63, -127, P6 ;  /* 0xc2fe00003f3fd808 */ /* 0x000fc40003000000 */
[----:B----4-:R-:W-:Y:S01]  /*bda0*/  FSETP.GT.AND P5, PT, R60, -127, PT ;  /* 0xc2fe00003c00780b */ /* 0x010fe20003fa4000 */
[----:B------:R-:W-:Y:S01]  /*bdb0*/  FMUL R58, R57, R48 ;  /* 0x00000030393a7220 */ /* 0x000fe20000400000 */
[----:B------:R-:W-:Y:S02]  /*bdc0*/  FSETP.NAN.AND P6, PT, R61, R61, PT ;  /* 0x0000003d3d00720b */ /* 0x000fe40003fc8000 */
[----:B0-----:R-:W-:Y:S01]  /*bdd0*/  LOP3.LUT R54, R66, 0xffff, RZ, 0xc0, !PT ;  /* 0x0000ffff42367812 */ /* 0x001fe200078ec0ff */
[----:B------:R-:W0:Y:S03]  /*bde0*/  FRND R65, R58 ;  /* 0x0000003a00417307 */ /* 0x000e260000201000 */
[----:B------:R-:W-:Y:S02]  /*bdf0*/  @P4 SEL R54, R54, 0x7f, P6 ;  /* 0x0000007f36364807 */ /* 0x000fe40003000000 */
[----:B------:R-:W-:-:S03]  /*be00*/  FSETP.NAN.AND P6, PT, R60, R60, PT ;  /* 0x0000003c3c00720b */ /* 0x000fc60003fc8000 */
[----:B------:R-:W4:Y:S01]  /*be10*/  F2I.S16.TRUNC.NTZ R66, R63 ;  /* 0x0000003f00427305 */ /* 0x000f22000020e900 */
[----:B-1----:R-:W-:Y:S02]  /*be20*/  FSETP.GT.AND P4, PT, R62, -127, PT ;  /* 0xc2fe00003e00780b */ /* 0x002fe40003f84000 */
[----:B------:R-:W-:Y:S02]  /*be30*/  @!P5 FSEL R60, R60, -127, P6 ;  /* 0xc2fe00003c3cd808 */ /* 0x000fe40003000000 */
[----:B------:R-:W-:Y:S01]  /*be40*/  FSETP.GEU.AND P5, PT, R63, 127, PT ;  /* 0x42fe00003f00780b */ /* 0x000fe20003fae000 */
[----:B------:R-:W-:Y:S01]  /*be50*/  IMAD.U32 R57, R23, 0x10000, RZ ;  /* 0x0001000017397824 */ /* 0x000fe200078e00ff */
[----:B------:R-:W-:Y:S01]  /*be60*/  FSETP.NAN.AND P6, PT, R62, R62, PT ;  /* 0x0000003e3e00720b */ /* 0x000fe20003fc8000 */
[----:B------:R-:W1:Y:S02]  /*be70*/  F2I.S16.TRUNC.NTZ R67, R60 ;  /* 0x0000003c00437305 */ /* 0x000e64000020e900 */
[----:B------:R-:W-:-:S04]  /*be80*/  FMUL R56, R57, R48 ;  /* 0x0000003039387220 */ /* 0x000fc80000400000 */
[----:B------:R-:W-:Y:S02]  /*be90*/  @!P4 FSEL R62, R62, -127, P6 ;  /* 0xc2fe00003e3ec808 */ /* 0x000fe40003000000 */
[----:B0-----:R-:W-:Y:S02]  /*bea0*/  FSETP.GT.AND P4, PT, R65, -127, PT ;  /* 0xc2fe00004100780b */ /* 0x001fe40003f84000 */
[----:B------:R-:W-:Y:S02]  /*beb0*/  FSETP.NAN.AND P6, PT, R63, R63, PT ;  /* 0x0000003f3f00720b */ /* 0x000fe40003fc8000 */
[----:B----4-:R-:W-:-:S04]  /*bec0*/  LOP3.LUT R57, R66, 0xffff, RZ, 0xc0, !PT ;  /* 0x0000ffff42397812 */ /* 0x010fc800078ec0ff */
[----:B------:R-:W-:Y:S02]  /*bed0*/  @P5 SEL R57, R57, 0x7f, P6 ;  /* 0x0000007f39395807 */ /* 0x000fe40003000000 */
[----:B------:R-:W-:Y:S01]  /*bee0*/  FSETP.GEU.AND P5, PT, R60, 127, PT ;  /* 0x42fe00003c00780b */ /* 0x000fe20003fae000 */
[----:B------:R-:W0:Y:S01]  /*bef0*/  F2I.S16.TRUNC.NTZ R66, R62 ;  /* 0x0000003e00427305 */ /* 0x000e22000020e900 */
[----:B------:R-:W-:Y:S01]  /*bf00*/  FSETP.NAN.AND P6, PT, R65, R65, PT ;  /* 0x000000414100720b */ /* 0x000fe20003fc8000 */
[----:B--2---:R-:W-:Y:S01]  /*bf10*/  IMAD.U32 R59, R24, 0x10000, RZ ;  /* 0x00010000183b7824 */ /* 0x004fe200078e00ff */
[----:B------:R-:W-:Y:S02]  /*bf20*/  PRMT R24, R23, 0x7632, R24 ;  /* 0x0000763217187816 */ /* 0x000fe40000000018 */
[----:B------:R-:W-:Y:S02]  /*bf30*/  @!P4 FSEL R65, R65, -127, P6 ;  /* 0xc2fe00004141c808 */ /* 0x000fe40003000000 */
[----:B------:R-:W-:-:S02]  /*bf40*/  FSETP.NAN.AND P6, PT, R60, R60, PT ;  /* 0x0000003c3c00720b */ /* 0x000fc40003fc8000 */
[----:B-1----:R-:W-:Y:S02]  /*bf50*/  LOP3.LUT R23, R67, 0xffff, RZ, 0xc0, !PT ;  /* 0x0000ffff43177812 */ /* 0x002fe400078ec0ff */
[----:B------:R-:W-:Y:S01]  /*bf60*/  FSETP.GEU.AND P4, PT, R62, 127, PT ;  /* 0x42fe00003e00780b */ /* 0x000fe20003f8e000 */
[----:B------:R1:W2:Y:S01]  /*bf70*/  FRND R61, R56 ;  /* 0x00000038003d7307 */ /* 0x0002a20000201000 */
[----:B------:R-:W-:Y:S01]  /*bf80*/  FMUL R58, R59, R48 ;  /* 0x000000303b3a7220 */ /* 0x000fe20000400000 */
[----:B------:R-:W-:Y:S01]  /*bf90*/  IMAD.U32 R59, R24, 0x10000, RZ ;  /* 0x00010000183b7824 */ /* 0x000fe200078e00ff */
[----:B------:R-:W-:Y:S02]  /*bfa0*/  @P5 SEL R23, R23, 0x7f, P6 ;  /* 0x0000007f17175807 */ /* 0x000fe40003000000 */
[----:B------:R-:W-:-:S03]  /*bfb0*/  FSETP.GT.AND P5, PT, R64, -127, PT ;  /* 0xc2fe00004000780b */ /* 0x000fc60003fa4000 */
[----:B------:R4:W-:Y:S01]  /*bfc0*/  FRND R63, R58 ;  /* 0x0000003a003f7307 */ /* 0x0009e20000201000 */
[----:B-1----:R-:W-:Y:S02]  /*bfd0*/  PRMT R56, R24, 0x7632, R56 ;  /* 0x0000763218387816 */ /* 0x002fe40000000038 */
[----:B------:R-:W-:Y:S02]  /*bfe0*/  FSETP.NAN.AND P6, PT, R62, R62, PT ;  /* 0x0000003e3e00720b */ /* 0x000fe40003fc8000 */
[----:B0-----:R-:W-:-:S03]  /*bff0*/  LOP3.LUT R24, R66, 0xffff, RZ, 0xc0, !PT ;  /* 0x0000ffff42187812 */ /* 0x001fc600078ec0ff */
[----:B------:R-:W0:Y:S01]  /*c000*/  F2I.S16.TRUNC.NTZ R67, R65 ;  /* 0x0000004100437305 */ /* 0x000e22000020e900 */
[----:B----4-:R-:W-:Y:S01]  /*c010*/  FMUL R58, R59, R48 ;  /* 0x000000303b3a7220 */ /* 0x010fe20000400000 */
[----:B------:R-:W-:Y:S02]  /*c020*/  @P4 SEL R24, R24, 0x7f, P6 ;  /* 0x0000007f18184807 */ /* 0x000fe40003000000 */
[----:B------:R-:W-:Y:S02]  /*c030*/  FSETP.GEU.AND P4, PT, R65, 127, PT ;  /* 0x42fe00004100780b */ /* 0x000fe40003f8e000 */
[----:B------:R-:W-:Y:S02]  /*c040*/  FSETP.NAN.AND P6, PT, R64, R64, PT ;  /* 0x000000404000720b */ /* 0x000fe40003fc8000 */
[----:B------:R-:W1:Y:S01]  /*c050*/  FRND R62, R58 ;  /* 0x0000003a003e7307 */ /* 0x000e620000201000 */
[----:B------:R-:W-:Y:S01]  /*c060*/  IMAD.U32 R59, R56, 0x10000, RZ ;  /* 0x00010000383b7824 */ /* 0x000fe200078e00ff */
[----:B------:R-:W-:-:S02]  /*c070*/  @!P5 FSEL R64, R64, -127, P6 ;  /* 0xc2fe00004040d808 */ /* 0x000fc40003000000 */
[----:B--2---:R-:W-:Y:S01]  /*c080*/  FSETP.GT.AND P5, PT, R61, -127, PT ;  /* 0xc2fe00003d00780b */ /* 0x004fe20003fa4000 */
[----:B------:R-:W-:Y:S01]  /*c090*/  FMUL R60, R59, R48 ;  /* 0x000000303b3c7220 */ /* 0x000fe20000400000 */
[----:B------:R-:W-:Y:S02]  /*c0a0*/  FSETP.NAN.AND P6, PT, R65, R65, PT ;  /* 0x000000414100720b */ /* 0x000fe40003fc8000 */
[----:B0-----:R-:W-:Y:S01]  /*c0b0*/  LOP3.LUT R56, R67, 0xffff, RZ, 0xc0, !PT ;  /* 0x0000ffff43387812 */ /* 0x001fe200078ec0ff */
[----:B------:R-:W0:Y:S03]  /*c0c0*/  F2I.S16.TRUNC.NTZ R66, R64 ;  /* 0x0000004000427305 */ /* 0x000e26000020e900 */
[----:B------:R-:W-:Y:S02]  /*c0d0*/  @P4 SEL R56, R56, 0x7f, P6 ;  /* 0x0000007f38384807 */ /* 0x000fe40003000000 */
[----:B------:R-:W-:-:S03]  /*c0e0*/  FSETP.NAN.AND P6, PT, R61, R61, PT ;  /* 0x0000003d3d00720b */ /* 0x000fc60003fc8000 */
[----:B------:R-:W2:Y:S01]  /*c0f0*/  FRND R60, R60 ;  /* 0x0000003c003c7307 */ /* 0x000ea20000201000 */
[----:B-1----:R-:W-:Y:S02]  /*c100*/  FSETP.GT.AND P4, PT, R62, -127, PT ;  /* 0xc2fe00003e00780b */ /* 0x002fe40003f84000 */
[----:B------:R-:W-:Y:S02]  /*c110*/  @!P5 FSEL R61, R61, -127, P6 ;  /* 0xc2fe00003d3dd808 */ /* 0x000fe40003000000 */
[----:B------:R-:W-:Y:S02]  /*c120*/  FSETP.GEU.AND P5, PT, R64, 127, PT ;  /* 0x42fe00004000780b */ /* 0x000fe40003fae000 */
[----:B------:R-:W-:Y:S01]  /*c130*/  FSETP.NAN.AND P6, PT, R62, R62, PT ;  /* 0x0000003e3e00720b */ /* 0x000fe20003fc8000 */
[----:B------:R-:W1:Y:S01]  /*c140*/  F2I.S16.TRUNC.NTZ R67, R61 ;  /* 0x0000003d00437305 */ /* 0x000e62000020e900 */
[----:B0-----:R-:W-:-:S05]  /*c150*/  LOP3.LUT R69, R66, 0xffff, RZ, 0xc0, !PT ;  /* 0x0000ffff42457812 */ /* 0x001fca00078ec0ff */
[----:B------:R-:W-:Y:S02]  /*c160*/  @!P4 FSEL R62, R62, -127, P6 ;  /* 0xc2fe00003e3ec808 */ /* 0x000fe40003000000 */
[----:B--2---:R-:W-:Y:S02]  /*c170*/  FSETP.GT.AND P4, PT, R60, -127, PT ;  /* 0xc2fe00003c00780b */ /* 0x004fe40003f84000 */
[----:B------:R-:W-:-:S04]  /*c180*/  FSETP.NAN.AND P6, PT, R64, R64, PT ;  /* 0x000000404000720b */ /* 0x000fc80003fc8000 */
[----:B------:R-:W-:Y:S02]  /*c190*/  @P5 SEL R69, R69, 0x7f, P6 ;  /* 0x0000007f45455807 */ /* 0x000fe40003000000 */
[----:B------:R-:W-:Y:S01]  /*c1a0*/  FSETP.GEU.AND P5, PT, R61, 127, PT ;  /* 0x42fe00003d00780b */ /* 0x000fe20003fae000 */
[----:B------:R-:W0:Y:S01]  /*c1b0*/  F2I.S16.TRUNC.NTZ R64, R62 ;  /* 0x0000003e00407305 */ /* 0x000e22000020e900 */
[C---:B------:R-:W-:Y:S01]  /*c1c0*/  IMAD.U32 R59, R25.reuse, 0x10000, RZ ;  /* 0x00010000193b7824 */ /* 0x040fe200078e00ff */
[C---:B------:R-:W-:Y:S02]  /*c1d0*/  FSETP.NAN.AND P6, PT, R60.reuse, R60, PT ;  /* 0x0000003c3c00720b */ /* 0x040fe40003fc8000 */
[----:B------:R-:W-:Y:S01]  /*c1e0*/  PRMT R25, R25, 0x7632, R25 ;  /* 0x0000763219197816 */ /* 0x000fe20000000019 */
[----:B------:R-:W-:Y:S01]  /*c1f0*/  FMUL R58, R59, R48 ;  /* 0x000000303b3a7220 */ /* 0x000fe20000400000 */
[----:B------:R-:W-:Y:S02]  /*c200*/  @!P4 FSEL R60, R60, -127, P6 ;  /* 0xc2fe00003c3cc808 */ /* 0x000fe40003000000 */
[----:B------:R-:W-:-:S02]  /*c210*/  FSETP.NAN.AND P6, PT, R61, R61, PT ;  /* 0x0000003d3d00720b */ /* 0x000fc40003fc8000 */
[----:B-1----:R-:W-:Y:S02]  /*c220*/  LOP3.LUT R67, R67, 0xffff, RZ, 0xc0, !PT ;  /* 0x0000ffff43437812 */ /* 0x002fe400078ec0ff */
[C---:B------:R-:W-:Y:S01]  /*c230*/  FSETP.GEU.AND P4, PT, R62.reuse, 127, PT ;  /* 0x42fe00003e00780b */ /* 0x040fe20003f8e000 */
[----:B------:R-:W-:Y:S01]  /*c240*/  IMAD.U32 R25, R25, 0x10000, RZ ;  /* 0x0001000019197824 */ /* 0x000fe200078e00ff */
[----:B------:R1:W2:Y:S01]  /*c250*/  FRND R65, R58 ;  /* 0x0000003a00417307 */ /* 0x0002a20000201000 */
[----:B------:R-:W-:Y:S02]  /*c260*/  @P5 SEL R67, R67, 0x7f, P6 ;  /* 0x0000007f43435807 */ /* 0x000fe40003000000 */
[----:B------:R-:W-:Y:S02]  /*c270*/  FSETP.GT.AND P5, PT, R63, -127, PT ;  /* 0xc2fe00003f00780b */ /* 0x000fe40003fa4000 */
[----:B------:R-:W-:-:S03]  /*c280*/  FSETP.NAN.AND P6, PT, R62, R62, PT ;  /* 0x0000003e3e00720b */ /* 0x000fc60003fc8000 */
[----:B------:R-:W4:Y:S01]  /*c290*/  F2I.S16.TRUNC.NTZ R61, R60 ;  /* 0x0000003c003d7305 */ /* 0x000f22000020e900 */
[----:B-1----:R-:W-:Y:S01]  /*c2a0*/  FMUL R58, R25, R48 ;  /* 0x00000030193a7220 */ /* 0x002fe20000400000 */
[----:B0-----:R-:W-:-:S04]  /*c2b0*/  LOP3.LUT R64, R64, 0xffff, RZ, 0xc0, !PT ;  /* 0x0000ffff40407812 */ /* 0x001fc800078ec0ff */
[----:B------:R-:W-:Y:S02]  /*c2c0*/  @P4 SEL R64, R64, 0x7f, P6 ;  /* 0x0000007f40404807 */ /* 0x000fe40003000000 */
[----:B------:R-:W0:Y:S01]  /*c2d0*/  FRND R58, R58 ;  /* 0x0000003a003a7307 */ /* 0x000e220000201000 */
[----:B------:R-:W-:Y:S02]  /*c2e0*/  FSETP.GEU.AND P4, PT, R60, 127, PT ;  /* 0x42fe00003c00780b */ /* 0x000fe40003f8e000 */
[----:B------:R-:W-:-:S04]  /*c2f0*/  FSETP.NAN.AND P6, PT, R63, R63, PT ;  /* 0x0000003f3f00720b */ /* 0x000fc80003fc8000 */
[----:B------:R-:W-:Y:S02]  /*c300*/  @!P5 FSEL R63, R63, -127, P6 ;  /* 0xc2fe00003f3fd808 */ /* 0x000fe40003000000 */
[----:B--2---:R-:W-:Y:S01]  /*c310*/  FSETP.GT.AND P5, PT, R65, -127, PT ;  /* 0xc2fe00004100780b */ /* 0x004fe20003fa4000 */
[----:B------:R-:W-:Y:S01]  /*c320*/  IMAD.U32 R59, R26, 0x10000, RZ ;  /* 0x000100001a3b7824 */ /* 0x000fe200078e00ff */
[----:B------:R-:W-:Y:S02]  /*c330*/  FSETP.NAN.AND P6, PT, R60, R60, PT ;  /* 0x0000003c3c00720b */ /* 0x000fe40003fc8000 */
[----:B----4-:R-:W-:Y:S02]  /*c340*/  LOP3.LUT R68, R61, 0xffff, RZ, 0xc0, !PT ;  /* 0x0000ffff3d447812 */ /* 0x010fe400078ec0ff */
[----:B------:R-:W-:Y:S02]  /*c350*/  PRMT R26, R26, 0x7632, R26 ;  /* 0x000076321a1a7816 */ /* 0x000fe4000000001a */
[----:B------:R-:W-:-:S02]  /*c360*/  @P4 SEL R68, R68, 0x7f, P6 ;  /* 0x0000007f44444807 */ /* 0x000fc40003000000 */
[----:B0-----:R-:W-:Y:S02]  /*c370*/  FSETP.GT.AND P4, PT, R58, -127, PT ;  /* 0xc2fe00003a00780b */ /* 0x001fe40003f84000 */
[C---:B------:R-:W-:Y:S01]  /*c380*/  FSETP.NAN.AND P6, PT, R65.reuse, R65, PT ;  /* 0x000000414100720b */ /* 0x040fe20003fc8000 */
[----:B------:R-:W-:Y:S02]  /*c390*/  IMAD.U32 R25, R26, 0x10000, RZ ;  /* 0x000100001a197824 */ /* 0x000fe400078e00ff */
[----:B------:R-:W0:Y:S01]  /*c3a0*/  F2I.S16.TRUNC.NTZ R26, R63 ;  /* 0x0000003f001a7305 */ /* 0x000e22000020e900 */
[----:B------:R-:W-:Y:S01]  /*c3b0*/  @!P5 FSEL R65, R65, -127, P6 ;  /* 0xc2fe00004141d808 */ /* 0x000fe20003000000 */
[----:B------:R-:W-:Y:S01]  /*c3c0*/  FMUL R25, R25, R48 ;  /* 0x0000003019197220 */ /* 0x000fe20000400000 */
[----:B------:R-:W-:Y:S02]  /*c3d0*/  FSETP.NAN.AND P6, PT, R58, R58, PT ;  /* 0x0000003a3a00720b */ /* 0x000fe40003fc8000 */
[----:B------:R-:W-:-:S03]  /*c3e0*/  FSETP.GEU.AND P5, PT, R63, 127, PT ;  /* 0x42fe00003f00780b */ /* 0x000fc60003fae000 */
[----:B------:R-:W1:Y:S01]  /*c3f0*/  F2I.S16.TRUNC.NTZ R66, R65 ;  /* 0x0000004100427305 */ /* 0x000e62000020e900 */
[----:B------:R-:W-:Y:S02]  /*c400*/  @!P4 FSEL R58, R58, -127, P6 ;  /* 0xc2fe00003a3ac808 */ /* 0x000fe40003000000 */
[----:B------:R-:W-:Y:S01]  /*c410*/  FSETP.GEU.AND P4, PT, R65, 127, PT ;  /* 0x42fe00004100780b */ /* 0x000fe20003f8e000 */
[----:B------:R-:W-:-:S04]  /*c420*/  FMUL R59, R59, R48 ;  /* 0x000000303b3b7220 */ /* 0x000fc80000400000 */
[----:B------:R2:W4:Y:S01]  /*c430*/  FRND R60, R25 ;  /* 0x00000019003c7307 */ /* 0x0005220000201000 */
[----:B------:R-:W-:Y:S02]  /*c440*/  FSETP.NAN.AND P6, PT, R63, R63, PT ;  /* 0x0000003f3f00720b */ /* 0x000fe40003fc8000 */
[----:B0-----:R-:W-:-:S05]  /*c450*/  LOP3.LUT R71, R26, 0xffff, RZ, 0xc0, !PT ;  /* 0x0000ffff1a477812 */ /* 0x001fca00078ec0ff */
[----:B------:R-:W0:Y:S01]  /*c460*/  F2I.S16.TRUNC.NTZ R62, R58 ;  /* 0x0000003a003e7305 */ /* 0x000e22000020e900 */
[----:B--2---:R-:W-:Y:S01]  /*c470*/  IMAD.U32 R25, R27, 0x10000, RZ ;  /* 0x000100001b197824 */ /* 0x004fe200078e00ff */
[----:B------:R-:W-:Y:S02]  /*c480*/  @P5 SEL R71, R71, 0x7f, P6 ;  /* 0x0000007f47475807 */ /* 0x000fe40003000000 */
[----:B------:R-:W-:Y:S02]  /*c490*/  FSETP.NAN.AND P6, PT, R65, R65, PT ;  /* 0x000000414100720b */ /* 0x000fe40003fc8000 */
[----:B-1----:R-:W-:Y:S02]  /*c4a0*/  LOP3.LUT R63, R66, 0xffff, RZ, 0xc0, !PT ;  /* 0x0000ffff423f7812 */ /* 0x002fe400078ec0ff */
[----:B------:R-:W1:Y:S01]  /*c4b0*/  FRND R59, R59 ;  /* 0x0000003b003b7307 */ /* 0x000e620000201000 */
[----:B------:R-:W-:Y:S01]  /*c4c0*/  FSETP.GEU.AND P5, PT, R58, 127, PT ;  /* 0x42fe00003a00780b */ /* 0x000fe20003fae000 */
[----:B------:R-:W-:Y:S01]  /*c4d0*/  FMUL R26, R25, R48 ;  /* 0x00000030191a7220 */ /* 0x000fe20000400000 */
[----:B------:R-:W-:-:S02]  /*c4e0*/  @P4 SEL R63, R63, 0x7f, P6 ;  /* 0x0000007f3f3f4807 */ /* 0x000fc40003000000 */
[----:B----4-:R-:W-:Y:S02]  /*c4f0*/  FSETP.GT.AND P4, PT, R60, -127, PT ;  /* 0xc2fe00003c00780b */ /* 0x010fe40003f84000 */
[----:B------:R-:W-:Y:S01]  /*c500*/  PRMT R27, R27, 0x7632, R27 ;  /* 0x000076321b1b7816 */ /* 0x000fe2000000001b */
[----:B------:R-:W2:Y:S01]  /*c510*/  FRND R61, R26 ;  /* 0x0000001a003d7307 */ /* 0x000ea20000201000 */
[----:B------:R-:W-:Y:S02]  /*c520*/  FSETP.NAN.AND P6, PT, R58, R58, PT ;  /* 0x0000003a3a00720b */ /* 0x000fe40003fc8000 */
[----:B0-----:R-:W-:Y:S01]  /*c530*/  LOP3.LUT R62, R62, 0xffff, RZ, 0xc0, !PT ;  /* 0x0000ffff3e3e7812 */ /* 0x001fe200078ec0ff */
[----:B------:R-:W-:-:S03]  /*c540*/  IMAD.U32 R27, R27, 0x10000, RZ ;  /* 0x000100001b1b7824 */ /* 0x000fc600078e00ff */
[----:B------:R-:W-:Y:S01]  /*c550*/  @P5 SEL R62, R62, 0x7f, P6 ;  /* 0x0000007f3e3e5807 */ /* 0x000fe20003000000 */
[----:B------:R-:W-:Y:S01]  /*c560*/  FMUL R27, R27, R48 ;  /* 0x000000301b1b7220 */ /* 0x000fe20000400000 */
[C---:B------:R-:W-:Y:S02]  /*c570*/  FSETP.NAN.AND P6, PT, R60.reuse, R60, PT ;  /* 0x0000003c3c00720b */ /* 0x040fe40003fc8000 */
[C---:B-1----:R-:W-:Y:S02]  /*c580*/  FSETP.GT.AND P5, PT, R59.reuse, -127, PT ;  /* 0xc2fe00003b00780b */ /* 0x042fe40003fa4000 */
[----:B------:R-:W-:Y:S01]  /*c590*/  @!P4 FSEL R60, R60, -127, P6 ;  /* 0xc2fe00003c3cc808 */ /* 0x000fe20003000000 */
[----:B------:R-:W0:Y:S01]  /*c5a0*/  FRND R27, R27 ;  /* 0x0000001b001b7307 */ /* 0x000e220000201000 */
[----:B------:R-:W-:Y:S02]  /*c5b0*/  FSETP.NAN.AND P6, PT, R59, R59, PT ;  /* 0x0000003b3b00720b */ /* 0x000fe40003fc8000 */
[----:B--2---:R-:W-:-:S05]  /*c5c0*/  FSETP.GT.AND P4, PT, R61, -127, PT ;  /* 0xc2fe00003d00780b */ /* 0x004fca0003f84000 */
[----:B------:R-:W1:Y:S01]  /*c5d0*/  F2I.S16.TRUNC.NTZ R26, R60 ;  /* 0x0000003c001a7305 */ /* 0x000e62000020e900 */
[----:B---3--:R-:W-:Y:S02]  /*c5e0*/  PRMT R25, R12, 0x7632, R25 ;  /* 0x000076320c197816 */ /* 0x008fe40000000019 */
[----:B------:R-:W-:Y:S02]  /*c5f0*/  @!P5 FSEL R59, R59, -127, P6 ;  /* 0xc2fe00003b3bd808 */ /* 0x000fe40003000000 */
[----:B------:R-:W-:Y:S01]  /*c600*/  FSETP.GEU.AND P5, PT, R60, 127, PT ;  /* 0x42fe00003c00780b */ /* 0x000fe20003fae000 */
[----:B------:R-:W-:Y:S01]  /*c610*/  IMAD.U32 R25, R25, 0x10000, RZ ;  /* 0x0001000019197824 */ /* 0x000fe200078e00ff */
[----:B------:R-:W-:Y:S01]  /*c620*/  FSETP.NAN.AND P6, PT, R61, R61, PT ;  /* 0x0000003d3d00720b */ /* 0x000fe20003fc8000 */
[----:B------:R-:W2:Y:S02]  /*c630*/  F2I.S16.TRUNC.NTZ R65, R59 ;  /* 0x0000003b00417305 */ /* 0x000ea4000020e900 */
[----:B------:R-:W-:Y:S01]  /*c640*/  FMUL R25, R25, R48 ;  /* 0x0000003019197220 */ /* 0x000fe20000400000 */
[----:B------:R-:W-:-:S02]  /*c650*/  @!P4 FSEL R61, R61, -127, P6 ;  /* 0xc2fe00003d3dc808 */ /* 0x000fc40003000000 */
[----:B0-----:R-:W-:Y:S02]  /*c660*/  FSETP.GT.AND P6, PT, R27, -127, PT ;  /* 0xc2fe00001b00780b */ /* 0x001fe40003fc4000 */
[----:B------:R-:W-:Y:S02]  /*c670*/  FSETP.NAN.AND P4, PT, R60, R60, PT ;  /* 0x0000003c3c00720b */ /* 0x000fe40003f88000 */
[----:B-1----:R-:W-:Y:S01]  /*c680*/  LOP3.LUT R70, R26, 0xffff, RZ, 0xc0, !PT ;  /* 0x0000ffff1a467812 */ /* 0x002fe200078ec0ff */
[----:B------:R0:W1:Y:S03]  /*c690*/  FRND R58, R25 ;  /* 0x00000019003a7307 */ /* 0x0000660000201000 */
[----:B------:R-:W-:Y:S02]  /*c6a0*/  @P5 SEL R70, R70, 0x7f, P4 ;  /* 0x0000007f46465807 */ /* 0x000fe40002000000 */
[----:B------:R-:W-:-:S03]  /*c6b0*/  FSETP.GEU.AND P4, PT, R59, 127, PT ;  /* 0x42fe00003b00780b */ /* 0x000fc60003f8e000 */
[----:B------:R-:W3:Y:S01]  /*c6c0*/  F2I.S16.TRUNC.NTZ R66, R61 ;  /* 0x0000003d00427305 */ /* 0x000ee2000020e900 */
[----:B0-----:R-:W-:Y:S01]  /*c6d0*/  IMAD.U32 R25, R12, 0x10000, RZ ;  /* 0x000100000c197824 */ /* 0x001fe200078e00ff */
[----:B------:R-:W-:-:S03]  /*c6e0*/  FSETP.NAN.AND P5, PT, R27, R27, PT ;  /* 0x0000001b1b00720b */ /* 0x000fc60003fa8000 */
[----:B------:R-:W-:Y:S01]  /*c6f0*/  FMUL R26, R25, R48 ;  /* 0x00000030191a7220 */ /* 0x000fe20000400000 */
[----:B------:R-:W-:Y:S02]  /*c700*/  @!P6 FSEL R27, R27, -127, P5 ;  /* 0xc2fe00001b1be808 */ /* 0x000fe40002800000 */
[----:B------:R-:W-:Y:S02]  /*c710*/  FSETP.GEU.AND P5, PT, R61, 127, PT ;  /* 0x42fe00003d00780b */ /* 0x000fe40003fae000 */
[----:B------:R-:W-:Y:S02]  /*c720*/  FSETP.NAN.AND P6, PT, R59, R59, PT ;  /* 0x0000003b3b00720b */ /* 0x000fe40003fc8000 */
[----:B--2---:R-:W-:Y:S01]  /*c730*/  LOP3.LUT R65, R65, 0xffff, RZ, 0xc0, !PT ;  /* 0x0000ffff41417812 */ /* 0x004fe200078ec0ff */
[----:B------:R-:W0:Y:S01]  /*c740*/  FRND R26, R26 ;  /* 0x0000001a001a7307 */ /* 0x000e220000201000 */
[C---:B------:R-:W-:Y:S01]  /*c750*/  PRMT R12, R13.reuse, 0x7632, R12 ;  /* 0x000076320d0c7816 */ /* 0x040fe2000000000c */
[----:B------:R-:W-:Y:S01]  /*c760*/  IMAD.U32 R13, R13, 0x10000, RZ ;  /* 0x000100000d0d7824 */ /* 0x000fe200078e00ff */
[----:B------:R-:W-:-:S02]  /*c770*/  @P4 SEL R65, R65, 0x7f, P6 ;  /* 0x0000007f41414807 */ /* 0x000fc40003000000 */
[----:B-1----:R-:W-:Y:S01]  /*c780*/  FSETP.GT.AND P4, PT, R58, -127, PT ;  /* 0xc2fe00003a00780b */ /* 0x002fe20003f84000 */
[----:B------:R-:W-:Y:S01]  /*c790*/  FMUL R13, R13, R48 ;  /* 0x000000300d0d7220 */ /* 0x000fe20000400000 */
[----:B------:R-:W-:Y:S01]  /*c7a0*/  FSETP.NAN.AND P6, PT, R61, R61, PT ;  /* 0x0000003d3d00720b */ /* 0x000fe20003fc8000 */
[----:B------:R-:W1:Y:S01]  /*c7b0*/  F2I.S16.TRUNC.NTZ R60, R27 ;  /* 0x0000001b003c7305 */ /* 0x000e62000020e900 */
[----:B---3--:R-:W-:-:S04]  /*c7c0*/  LOP3.LUT R61, R66, 0xffff, RZ, 0xc0, !PT ;  /* 0x0000ffff423d7812 */ /* 0x008fc800078ec0ff */
[----:B------:R-:W-:-:S03]  /*c7d0*/  @P5 SEL R61, R61, 0x7f, P6 ;  /* 0x0000007f3d3d5807 */ /* 0x000fc60003000000 */
[----:B------:R-:W2:Y:S01]  /*c7e0*/  FRND R59, R13 ;  /* 0x0000000d003b7307 */ /* 0x000ea20000201000 */
[----:B------:R-:W-:Y:S02]  /*c7f0*/  FSETP.GEU.AND P5, PT, R27, 127, PT ;  /* 0x42fe00001b00780b */ /* 0x000fe40003fae000 */
[----:B------:R-:W-:Y:S01]  /*c800*/  FSETP.NAN.AND P6, PT, R58, R58, PT ;  /* 0x0000003a3a00720b */ /* 0x000fe20003fc8000 */
[----:B------:R-:W-:-:S03]  /*c810*/  IMAD.U32 R25, R12, 0x10000, RZ ;  /* 0x000100000c197824 */ /* 0x000fc600078e00ff */
[----:B------:R-:W-:Y:S01]  /*c820*/  @!P4 FSEL R58, R58, -127, P6 ;  /* 0xc2fe00003a3ac808 */ /* 0x000fe20003000000 */
[----:B------:R-:W-:Y:S01]  /*c830*/  FMUL R25, R25, R48 ;  /* 0x0000003019197220 */ /* 0x000fe20000400000 */
[----:B0-----:R-:W-:Y:S02]  /*c840*/  FSETP.GT.AND P4, PT, R26, -127, PT ;  /* 0xc2fe00001a00780b */ /* 0x001fe40003f84000 */
[----:B------:R-:W-:Y:S02]  /*c850*/  FSETP.NAN.AND P6, PT, R27, R27, PT ;  /* 0x0000001b1b00720b */ /* 0x000fe40003fc8000 */
[----:B-1----:R-:W-:Y:S01]  /*c860*/  LOP3.LUT R60, R60, 0xffff, RZ, 0xc0, !PT ;  /* 0x0000ffff3c3c7812 */ /* 0x002fe200078ec0ff */
[----:B------:R-:W0:Y:S03]  /*c870*/  FRND R25, R25 ;  /* 0x0000001900197307 */ /* 0x000e260000201000 */
[----:B------:R-:W-:-:S02]  /*c880*/  @P5 SEL R60, R60, 0x7f, P6 ;  /* 0x0000007f3c3c5807 */ /* 0x000fc40003000000 */
[----:B--2---:R-:W-:-:S03]  /*c890*/  FSETP.GT.AND P5, PT, R59, -127, PT ;  /* 0xc2fe00003b00780b */ /* 0x004fc60003fa4000 */
[----:B------:R-:W1:Y:S01]  /*c8a0*/  F2I.S16.TRUNC.NTZ R27, R58 ;  /* 0x0000003a001b7305 */ /* 0x000e62000020e900 */
[----:B------:R-:W-:Y:S02]  /*c8b0*/  FSETP.NAN.AND P6, PT, R26, R26, PT ;  /* 0x0000001a1a00720b */ /* 0x000fe40003fc8000 */
[----:B------:R-:W-:Y:S02]  /*c8c0*/  PRMT R12, R14, 0x7632, R12 ;  /* 0x000076320e0c7816 */ /* 0x000fe4000000000c */
[----:B------:R-:W-:Y:S02]  /*c8d0*/  @!P4 FSEL R26, R26, -127, P6 ;  /* 0xc2fe00001a1ac808 */ /* 0x000fe40003000000 */
[----:B------:R-:W-:Y:S01]  /*c8e0*/  FSETP.GEU.AND P4, PT, R58, 127, PT ;  /* 0x42fe00003a00780b */ /* 0x000fe20003f8e000 */
[----:B------:R-:W-:Y:S01]  /*c8f0*/  IMAD.U32 R13, R12, 0x10000, RZ ;  /* 0x000100000c0d7824 */ /* 0x000fe200078e00ff */
[----:B------:R-:W-:Y:S01]  /*c900*/  FSETP.NAN.AND P6, PT, R59, R59, PT ;  /* 0x0000003b3b00720b */ /* 0x000fe20003fc8000 */
[----:B------:R-:W2:Y:S02]  /*c910*/  F2I.S16.TRUNC.NTZ R66, R26 ;  /* 0x0000001a00427305 */ /* 0x000ea4000020e900 */
[----:B------:R-:W-:Y:S01]  /*c920*/  FMUL R12, R13, R48 ;  /* 0x000000300d0c7220 */ /* 0x000fe20000400000 */
[----:B------:R-:W-:-:S02]  /*c930*/  @!P5 FSEL R59, R59, -127, P6 ;  /* 0xc2fe00003b3bd808 */ /* 0x000fc40003000000 */
[----:B------:R-:W-:Y:S02]  /*c940*/  FSETP.NAN.AND P6, PT, R58, R58, PT ;  /* 0x0000003a3a00720b */ /* 0x000fe40003fc8000 */
[----:B0-----:R-:W-:Y:S02]  /*c950*/  FSETP.GT.AND P5, PT, R25, -127, PT ;  /* 0xc2fe00001900780b */ /* 0x001fe40003fa4000 */
[----:B-1----:R-:W-:Y:S01]  /*c960*/  LOP3.LUT R58, R27, 0xffff, RZ, 0xc0, !PT ;  /* 0x0000ffff1b3a7812 */ /* 0x002fe200078ec0ff */
[----:B------:R-:W0:Y:S01]  /*c970*/  FRND R12, R12 ;  /* 0x0000000c000c7307 */ /* 0x000e220000201000 */
[----:B------:R-:W-:Y:S02]  /*c980*/  IMAD.U32 R13, R14, 0x10000, RZ ;  /* 0x000100000e0d7824 */ /* 0x000fe400078e00ff */
[----:B------:R-:W-:Y:S02]  /*c990*/  @P4 SEL R58, R58, 0x7f, P6 ;  /* 0x0000007f3a3a4807 */ /* 0x000fe40003000000 */
[----:B------:R-:W-:-:S03]  /*c9a0*/  FSETP.GEU.AND P4, PT, R26, 127, PT ;  /* 0x42fe00001a00780b */ /* 0x000fc60003f8e000 */
[----:B------:R-:W1:Y:S01]  /*c9b0*/  F2I.S16.TRUNC.NTZ R14, R59 ;  /* 0x0000003b000e7305 */ /* 0x000e62000020e900 */
[----:B------:R-:W-:Y:S01]  /*c9c0*/  FSETP.NAN.AND P6, PT, R25, R25, PT ;  /* 0x000000191900720b */ /* 0x000fe20003fc8000 */
[----:B------:R-:W-:Y:S01]  /*c9d0*/  FMUL R13, R13, R48 ;  /* 0x000000300d0d7220 */ /* 0x000fe20000400000 */
[----:B--2---:R-:W-:Y:S02]  /*c9e0*/  LOP3.LUT R73, R66, 0xffff, RZ, 0xc0, !PT ;  /* 0x0000ffff42497812 */ /* 0x004fe400078ec0ff */
[----:B------:R-:W-:Y:S02]  /*c9f0*/  @!P5 FSEL R25, R25, -127, P6 ;  /* 0xc2fe00001919d808 */ /* 0x000fe40003000000 */
[----:B------:R-:W-:Y:S02]  /*ca00*/  FSETP.NAN.AND P6, PT, R26, R26, PT ;  /* 0x0000001a1a00720b */ /* 0x000fe40003fc8000 */
[----:B------:R-:W-:Y:S01]  /*ca10*/  FSETP.GEU.AND P5, PT, R59, 127, PT ;  /* 0x42fe00003b00780b */ /* 0x000fe20003fae000 */
[----:B------:R-:W2:Y:S01]  /*ca20*/  FRND R13, R13 ;  /* 0x0000000d000d7307 */ /* 0x000ea20000201000 */
[----:B------:R-:W-:-:S02]  /*ca30*/  @P4 SEL R73, R73, 0x7f, P6 ;  /* 0x0000007f49494807 */ /* 0x000fc40003000000 */
[----:B0-----:R-:W-:Y:S02]  /*ca40*/  FSETP.GT.AND P4, PT, R12, -127, PT ;  /* 0xc2fe00000c00780b */ /* 0x001fe40003f84000 */
[----:B------:R-:W-:Y:S01]  /*ca50*/  PRMT R27, R0, 0x3340, R3 ;  /* 0x00003340001b7816 */ /* 0x000fe20000000003 */
[----:B------:R-:W-:Y:S01]  /*ca60*/  IMAD.U32 R3, R15, 0x10000, RZ ;  /* 0x000100000f037824 */ /* 0x000fe200078e00ff */
[----:B------:R-:W-:Y:S01]  /*ca70*/  FSETP.NAN.AND P6, PT, R59, R59, PT ;  /* 0x0000003b3b00720b */ /* 0x000fe20003fc8000 */
[----:B------:R-:W0:Y:S01]  /*ca80*/  F2I.S16.TRUNC.NTZ R0, R25 ;  /* 0x0000001900007305 */ /* 0x000e22000020e900 */
[----:B-1----:R-:W-:Y:S01]  /*ca90*/  LOP3.LUT R59, R14, 0xffff, RZ, 0xc0, !PT ;  /* 0x0000ffff0e3b7812 */ /* 0x002fe200078ec0ff */
[----:B------:R-:W-:-:S03]  /*caa0*/  FMUL R3, R3, R48 ;  /* 0x0000003003037220 */ /* 0x000fc60000400000 */
[----:B------:R-:W-:Y:S02]  /*cab0*/  @P5 SEL R59, R59, 0x7f, P6 ;  /* 0x0000007f3b3b5807 */ /* 0x000fe40003000000 */
[C---:B------:R-:W-:Y:S02]  /*cac0*/  FSETP.NAN.AND P6, PT, R12.reuse, R12, PT ;  /* 0x0000000c0c00720b */ /* 0x040fe40003fc8000 */
[----:B------:R-:W-:Y:S01]  /*cad0*/  FSETP.GEU.AND P5, PT, R25, 127, PT ;  /* 0x42fe00001900780b */ /* 0x000fe20003fae000 */
[----:B------:R-:W1:Y:S01]  /*cae0*/  FRND R3, R3 ;  /* 0x0000000300037307 */ /* 0x000e620000201000 */
[----:B------:R-:W-:Y:S02]  /*caf0*/  PRMT R15, R15, 0x7632, R15 ;  /* 0x000076320f0f7816 */ /* 0x000fe4000000000f */
[----:B------:R-:W-:Y:S02]  /*cb00*/  @!P4 FSEL R12, R12, -127, P6 ;  /* 0xc2fe00000c0cc808 */ /* 0x000fe40003000000 */
[----:B--2---:R-:W-:Y:S01]  /*cb10*/  FSETP.GT.AND P4, PT, R13, -127, PT ;  /* 0xc2fe00000d00780b */ /* 0x004fe20003f84000 */
[----:B------:R-:W-:Y:S01]  /*cb20*/  IMAD.U32 R15, R15, 0x10000, RZ ;  /* 0x000100000f0f7824 */ /* 0x000fe200078e00ff */
[----:B------:R-:W-:-:S02]  /*cb30*/  PRMT R6, R6, 0x3340, R11 ;  /* 0x0000334006067816 */ /* 0x000fc4000000000b */
[----:B------:R-:W-:Y:S01]  /*cb40*/  PRMT R29, R28, 0x3340, R29 ;  /* 0x000033401c1d7816 */ /* 0x000fe2000000001d */
[----:B------:R-:W2:Y:S01]  /*cb50*/  F2I.S16.TRUNC.NTZ R11, R12 ;  /* 0x0000000c000b7305 */ /* 0x000ea2000020e900 */
[----:B------:R-:W-:Y:S02]  /*cb60*/  FSETP.NAN.AND P6, PT, R25, R25, PT ;  /* 0x000000191900720b */ /* 0x000fe40003fc8000 */
[----:B0-----:R-:W-:Y:S01]  /*cb70*/  LOP3.LUT R28, R0, 0xffff, RZ, 0xc0, !PT ;  /* 0x0000ffff001c7812 */ /* 0x001fe200078ec0ff */
[----:B------:R-:W-:-:S03]  /*cb80*/  FMUL R15, R15, R48 ;  /* 0x000000300f0f7220 */ /* 0x000fc60000400000 */
[----:B------:R-:W-:Y:S02]  /*cb90*/  @P5 SEL R28, R28, 0x7f, P6 ;  /* 0x0000007f1c1c5807 */ /* 0x000fe40003000000 */
[C---:B------:R-:W-:Y:S02]  /*cba0*/  FSETP.NAN.AND P6, PT, R13.reuse, R13, PT ;  /* 0x0000000d0d00720b */ /* 0x040fe40003fc8000 */
[C---:B------:R-:W-:Y:S01]  /*cbb0*/  FSETP.GEU.AND P5, PT, R12.reuse, 127, PT ;  /* 0x42fe00000c00780b */ /* 0x040fe20003fae000 */
[----:B------:R-:W0:Y:S01]  /*cbc0*/  FRND R15, R15 ;  /* 0x0000000f000f7307 */ /* 0x000e220000201000 */
[----:B------:R-:W-:Y:S02]  /*cbd0*/  @!P4 FSEL R13, R13, -127, P6 ;  /* 0xc2fe00000d0dc808 */ /* 0x000fe40003000000 */
[----:B-1----:R-:W-:Y:S02]  /*cbe0*/  FSETP.GT.AND P4, PT, R3, -127, PT ;  /* 0xc2fe00000300780b */ /* 0x002fe40003f84000 */
[----:B------:R-:W-:-:S02]  /*cbf0*/  FSETP.NAN.AND P6, PT, R12, R12, PT ;  /* 0x0000000c0c00720b */ /* 0x000fc40003fc8000 */
[----:B------:R-:W-:Y:S01]  /*cc00*/  PRMT R33, R33, 0x3340, R30 ;  /* 0x0000334021217816 */ /* 0x000fe2000000001e */
[----:B------:R-:W1:Y:S01]  /*cc10*/  F2I.S16.TRUNC.NTZ R12, R13 ;  /* 0x0000000d000c7305 */ /* 0x000e62000020e900 */
[----:B--2---:R-:W-:-:S04]  /*cc20*/  LOP3.LUT R30, R11, 0xffff, RZ, 0xc0, !PT ;  /* 0x0000ffff0b1e7812 */ /* 0x004fc800078ec0ff */
[----:B------:R-:W-:Y:S02]  /*cc30*/  @P5 SEL R30, R30, 0x7f, P6 ;  /* 0x0000007f1e1e5807 */ /* 0x000fe40003000000 */
[----:B------:R-:W-:Y:S02]  /*cc40*/  FSETP.NAN.AND P6, PT, R3, R3, PT ;  /* 0x000000030300720b */ /* 0x000fe40003fc8000 */
[----:B------:R-:W-:Y:S02]  /*cc50*/  FSETP.GEU.AND P5, PT, R13, 127, PT ;  /* 0x42fe00000d00780b */ /* 0x000fe40003fae000 */
[----:B------:R-:W-:Y:S02]  /*cc60*/  @!P4 FSEL R3, R3, -127, P6 ;  /* 0xc2fe00000303c808 */ /* 0x000fe40003000000 */
[----:B0-----:R-:W-:Y:S02]  /*cc70*/  FSETP.GT.AND P6, PT, R15, -127, PT ;  /* 0xc2fe00000f00780b */ /* 0x001fe40003fc4000 */
[----:B------:R-:W-:-:S02]  /*cc80*/  PRMT R11, R9, 0x3340, R16 ;  /* 0x00003340090b7816 */ /* 0x000fc40000000010 */
[----:B------:R-:W-:Y:S02]  /*cc90*/  FSETP.NAN.AND P4, PT, R13, R13, PT ;  /* 0x0000000d0d00720b */ /* 0x000fe40003f88000 */
[----:B-1----:R-:W-:Y:S02]  /*cca0*/  LOP3.LUT R9, R12, 0xffff, RZ, 0xc0, !PT ;  /* 0x0000ffff0c097812 */ /* 0x002fe400078ec0ff */
[----:B------:R-:W-:Y:S02]  /*ccb0*/  PRMT R0, R8, 0x3340, R17 ;  /* 0x0000334008007816 */ /* 0x000fe40000000011 */
[----:B------:R-:W0:Y:S01]  /*ccc0*/  F2I.S16.TRUNC.NTZ R8, R3 ;  /* 0x0000000300087305 */ /* 0x000e22000020e900 */
[----:B------:R-:W-:Y:S02]  /*ccd0*/  @P5 SEL R9, R9, 0x7f, P4 ;  /* 0x0000007f09095807 */ /* 0x000fe40002000000 */
[----:B------:R-:W-:Y:S02]  /*cce0*/  FSETP.NAN.AND P5, PT, R15, R15, PT ;  /* 0x0000000f0f00720b */ /* 0x000fe40003fa8000 */
[----:B------:R-:W-:-:S02]  /*ccf0*/  FSETP.GEU.AND P4, PT, R3, 127, PT ;  /* 0x42fe00000300780b */ /* 0x000fc40003f8e000 */
[----:B------:R-:W-:Y:S02]  /*cd00*/  @!P6 FSEL R15, R15, -127, P5 ;  /* 0xc2fe00000f0fe808 */ /* 0x000fe40002800000 */
[----:B------:R-:W-:Y:S02]  /*cd10*/  FSETP.NAN.AND P6, PT, R3, R3, PT ;  /* 0x000000030300720b */ /* 0x000fe40003fc8000 */
[----:B------:R1:W2:Y:S01]  /*cd20*/  F2I.S16.TRUNC.NTZ R3, R15 ;  /* 0x0000000f00037305 */ /* 0x0002a2000020e900 */
[----:B------:R-:W-:Y:S02]  /*cd30*/  PRMT R23, R23, 0x3340, R24 ;  /* 0x0000334017177816 */ /* 0x000fe40000000018 */
[----:B------:R-:W-:Y:S02]  /*cd40*/  PRMT R4, R4, 0x3340, R31 ;  /* 0x0000334004047816 */ /* 0x000fe4000000001f */
[----:B0-----:R-:W-:Y:S02]  /*cd50*/  LOP3.LUT R24, R8, 0xffff, RZ, 0xc0, !PT ;  /* 0x0000ffff08187812 */ /* 0x001fe400078ec0ff */
[----:B------:R-:W-:-:S02]  /*cd60*/  FSETP.GEU.AND P5, PT, R15, 127, PT ;  /* 0x42fe00000f00780b */ /* 0x000fc40003fae000 */
[----:B------:R-:W-:Y:S02]  /*cd70*/  @P4 SEL R24, R24, 0x7f, P6 ;  /* 0x0000007f18184807 */ /* 0x000fe40003000000 */
[----:B------:R-:W-:Y:S02]  /*cd80*/  PRMT R13, R29, 0x5410, R4 ;  /* 0x000054101d0d7816 */ /* 0x000fe40000000004 */
[----:B------:R-:W-:Y:S02]  /*cd90*/  PRMT R14, R32, 0x3340, R35 ;  /* 0x00003340200e7816 */ /* 0x000fe40000000023 */
[----:B------:R-:W-:Y:S02]  /*cda0*/  PRMT R37, R37, 0x3340, R34 ;  /* 0x0000334025257816 */ /* 0x000fe40000000022 */
[----:B------:R-:W-:Y:S02]  /*cdb0*/  PRMT R36, R36, 0x3340, R39 ;  /* 0x0000334024247816 */ /* 0x000fe40000000027 */
[----:B------:R-:W-:-:S02]  /*cdc0*/  SHF.R.S32.HI R4, RZ, 0x1f, R2 ;  /* 0x0000001fff047819 */ /* 0x000fc40000011402 */
[----:B------:R-:W-:Y:S02]  /*cdd0*/  IADD3 R8, P6, R2, c[0x0][0x1c0], RZ ;  /* 0x0000700002087a10 */ /* 0x000fe40007fde0ff */
[----:B------:R-:W-:Y:S02]  /*cde0*/  FSETP.NAN.AND P4, PT, R15, R15, PT ;  /* 0x0000000f0f00720b */ /* 0x000fe40003f88000 */
[----:B------:R-:W-:Y:S02]  /*cdf0*/  PRMT R30, R9, 0x3340, R30 ;  /* 0x00003340091e7816 */ /* 0x000fe4000000001e */
[----:B------:R-:W-:Y:S02]  /*ce00*/  PRMT R12, R27, 0x5410, R6 ;  /* 0x000054101b0c7816 */ /* 0x000fe40000000006 */
[----:B------:R-:W-:Y:S02]  /*ce10*/  PRMT R14, R33, 0x5410, R14 ;  /* 0x00005410210e7816 */ /* 0x000fe4000000000e */
[----:B-1----:R-:W-:-:S02]  /*ce20*/  PRMT R15, R37, 0x5410, R36 ;  /* 0x00005410250f7816 */ /* 0x002fc40000000024 */
[----:B------:R-:W-:Y:S02]  /*ce30*/  IADD3.X R9, R4, c[0x0][0x1c4], RZ, P6, !PT ;  /* 0x0000710004097a10 */ /* 0x000fe400037fe4ff */
[----:B--2---:R-:W-:Y:S02]  /*ce40*/  LOP3.LUT R3, R3, 0xffff, RZ, 0xc0, !PT ;  /* 0x0000ffff03037812 */ /* 0x004fe400078ec0ff */
[----:B------:R-:W-:Y:S01]  /*ce50*/  PRMT R25, R19, 0x3340, R20 ;  /* 0x0000334013197816 */ /* 0x000fe20000000014 */
[----:B------:R0:W-:Y:S01]  /*ce60*/  @!P3 STG.E.128 [R8.64], R12 ;  /* 0x0000000c0800b986 */ /* 0x0001e2000c101d04 */
[----:B------:R-:W-:Y:S02]  /*ce70*/  PRMT R41, R41, 0x3340, R38 ;  /* 0x0000334029297816 */ /* 0x000fe40000000026 */
[----:B------:R-:W-:Y:S02]  /*ce80*/  PRMT R40, R40, 0x3340, R43 ;  /* 0x0000334028287816 */ /* 0x000fe4000000002b */
[----:B------:R-:W-:-:S02]  /*ce90*/  PRMT R45, R45, 0x3340, R42 ;  /* 0x000033402d2d7816 */ /* 0x000fc4000000002a */
[----:B------:R-:W-:Y:S02]  /*cea0*/  PRMT R44, R44, 0x3340, R49 ;  /* 0x000033402c2c7816 */ /* 0x000fe40000000031 */
[----:B------:R-:W-:Y:S02]  /*ceb0*/  PRMT R46, R51, 0x3340, R46 ;  /* 0x00003340332e7816 */ /* 0x000fe4000000002e */
[----:B------:R-:W-:Y:S02]  /*cec0*/  PRMT R47, R50, 0x3340, R47 ;  /* 0x00003340322f7816 */ /* 0x000fe4000000002f */
[----:B------:R-:W-:Y:S02]  /*ced0*/  PRMT R55, R55, 0x3340, R52 ;  /* 0x0000334037377816 */ /* 0x000fe40000000034 */
[----:B------:R-:W-:Y:S02]  /*cee0*/  PRMT R22, R21, 0x3340, R22 ;  /* 0x0000334015167816 */ /* 0x000fe40000000016 */
[----:B------:R-:W-:-:S02]  /*cef0*/  SHF.R.S32.HI R33, RZ, 0x1f, R10 ;  /* 0x0000001fff217819 */ /* 0x000fc4000001140a */
[----:B------:R-:W-:Y:S02]  /*cf00*/  IADD3 R20, P6, R10, c[0x0][0x1c0], RZ ;  /* 0x000070000a147a10 */ /* 0x000fe40007fde0ff */
[----:B------:R-:W-:Y:S02]  /*cf10*/  @P5 SEL R3, R3, 0x7f, P4 ;  /* 0x0000007f03035807 */ /* 0x000fe40002000000 */
[----:B------:R-:W-:Y:S02]  /*cf20*/  SHF.R.S32.HI R32, RZ, 0x1f, R5 ;  /* 0x0000001fff207819 */ /* 0x000fe40000011405 */
[----:B0-----:R-:W-:Y:S02]  /*cf30*/  IADD3 R8, P5, R5, c[0x0][0x1c0], RZ ;  /* 0x0000700005087a10 */ /* 0x001fe40007fbe0ff */
[----:B------:R-:W-:Y:S02]  /*cf40*/  PRMT R26, R53, 0x3340, R18 ;  /* 0x00003340351a7816 */ /* 0x000fe40000000012 */
[----:B------:R-:W-:-:S02]  /*cf50*/  PRMT R54, R57, 0x3340, R54 ;  /* 0x0000334039367816 */ /* 0x000fc40000000036 */
[----:B------:R-:W-:Y:S02]  /*cf60*/  PRMT R16, R41, 0x5410, R40 ;  /* 0x0000541029107816 */ /* 0x000fe40000000028 */
[----:B------:R-:W-:Y:S02]  /*cf70*/  PRMT R17, R45, 0x5410, R44 ;  /* 0x000054102d117816 */ /* 0x000fe4000000002c */
[----:B------:R-:W-:Y:S02]  /*cf80*/  PRMT R18, R46, 0x5410, R47 ;  /* 0x000054102e127816 */ /* 0x000fe4000000002f */
[----:B------:R-:W-:Y:S02]  /*cf90*/  IADD3.X R21, R33, c[0x0][0x1c4], RZ, P6, !PT ;  /* 0x0000710021157a10 */ /* 0x000fe400037fe4ff */
[----:B------:R-:W-:Y:S02]  /*cfa0*/  PRMT R19, R11, 0x5410, R0 ;  /* 0x000054100b137816 */ /* 0x000fe40000000000 */
[----:B------:R-:W-:-:S02]  /*cfb0*/  PRMT R53, R55, 0x5410, R22 ;  /* 0x0000541037357816 */ /* 0x000fc40000000016 */
[----:B------:R-:W-:Y:S02]  /*cfc0*/  PRMT R69, R69, 0x3340, R56 ;  /* 0x0000334045457816 */ /* 0x000fe40000000038 */
[----:B------:R-:W-:Y:S02]  /*cfd0*/  PRMT R64, R67, 0x3340, R64 ;  /* 0x0000334043407816 */ /* 0x000fe40000000040 */
[----:B------:R-:W-:Y:S02]  /*cfe0*/  PRMT R3, R24, 0x3340, R3 ;  /* 0x0000334018037816 */ /* 0x000fe40000000003 */
[----:B------:R-:W-:Y:S02]  /*cff0*/  SHF.R.S32.HI R0, RZ, 0x1f, R7 ;  /* 0x0000001fff007819 */ /* 0x000fe40000011407 */
[----:B------:R-:W-:Y:S02]  /*d000*/  IADD3 R22, P4, R7, c[0x0][0x1c0], RZ ;  /* 0x0000700007167a10 */ /* 0x000fe40007f9e0ff */
[----:B------:R-:W-:-:S02]  /*d010*/  IADD3.X R9, R32, c[0x0][0x1c4], RZ, P5, !PT ;  /* 0x0000710020097a10 */ /* 0x000fc40002ffe4ff */
[----:B------:R-:W-:Y:S02]  /*d020*/  PRMT R71, R71, 0x3340, R68 ;  /* 0x0000334047477816 */ /* 0x000fe40000000044 */
[----:B------:R-:W-:Y:S02]  /*d030*/  PRMT R62, R63, 0x3340, R62 ;  /* 0x000033403f3e7816 */ /* 0x000fe4000000003e */
[----:B------:R-:W-:Y:S02]  /*d040*/  PRMT R65, R65, 0x3340, R70 ;  /* 0x0000334041417816 */ /* 0x000fe40000000046 */
[----:B------:R-:W-:Y:S02]  /*d050*/  PRMT R60, R61, 0x3340, R60 ;  /* 0x000033403d3c7816 */ /* 0x000fe4000000003c */
[----:B------:R-:W-:Y:S02]  /*d060*/  PRMT R73, R73, 0x3340, R58 ;  /* 0x0000334049497816 */ /* 0x000fe4000000003a */
[----:B------:R-:W-:-:S02]  /*d070*/  PRMT R28, R59, 0x3340, R28 ;  /* 0x000033403b1c7816 */ /* 0x000fc4000000001c */
[----:B------:R-:W-:Y:S01]  /*d080*/  IADD3 R24, P5, R10, c[0x0][0x1c8], RZ ;  /* 0x000072000a187a10 */ /* 0x000fe20007fbe0ff */
[----:B------:R0:W-:Y:S01]  /*d090*/  @P2 STG.E.128 [R20.64], R16 ;  /* 0x0000001014002986 */ /* 0x0001e2000c101d04 */
[----:B------:R-:W-:Y:S02]  /*d0a0*/  PRMT R54, R54, 0x5410, R23 ;  /* 0x0000541036367816 */ /* 0x000fe40000000017 */
[----:B------:R-:W-:Y:S02]  /*d0b0*/  PRMT R52, R26, 0x5410, R25 ;  /* 0x000054101a347816 */ /* 0x000fe40000000019 */
[----:B------:R-:W-:Y:S02]  /*d0c0*/  PRMT R55, R69, 0x5410, R64 ;  /* 0x0000541045377816 */ /* 0x000fe40000000040 */
[----:B------:R-:W-:Y:S02]  /*d0d0*/  IADD3.X R23, R0, c[0x0][0x1c4], RZ, P4, !PT ;  /* 0x0000710000177a10 */ /* 0x000fe400027fe4ff */
[----:B------:R-:W-:-:S02]  /*d0e0*/  PRMT R64, R71, 0x5410, R62 ;  /* 0x0000541047407816 */ /* 0x000fc4000000003e */
[----:B------:R-:W-:Y:S02]  /*d0f0*/  PRMT R65, R65, 0x5410, R60 ;  /* 0x0000541041417816 */ /* 0x000fe4000000003c */
[----:B------:R-:W-:Y:S02]  /*d100*/  PRMT R66, R73, 0x5410, R28 ;  /* 0x0000541049427816 */ /* 0x000fe4000000001c */
[----:B------:R-:W-:Y:S02]  /*d110*/  PRMT R67, R30, 0x5410, R3 ;  /* 0x000054101e437816 */ /* 0x000fe40000000003 */
[----:B------:R-:W-:Y:S02]  /*d120*/  IADD3.X R25, R33, c[0x0][0x1cc], RZ, P5, !PT ;  /* 0x0000730021197a10 */ /* 0x000fe40002ffe4ff */
[----:B0-----:R-:W-:Y:S02]  /*d130*/  IADD3 R20, P4, R2, c[0x0][0x1c8], RZ ;  /* 0x0000720002147a10 */ /* 0x001fe40007f9e0ff */
[----:B------:R-:W-:Y:S01]  /*d140*/  IADD3 R28, P5, R5, c[0x0][0x1c8], RZ ;  /* 0x00007200051c7a10 */ /* 0x000fe20007fbe0ff */
[----:B------:R0:W-:Y:S01]  /*d150*/  @!P1 STG.E.128 [R22.64], R52 ;  /* 0x0000003416009986 */ /* 0x0001e2000c101d04 */
[----:B------:R-:W-:-:S02]  /*d160*/  IADD3.X R21, R4, c[0x0][0x1cc], RZ, P4, !PT ;  /* 0x0000730004157a10 */ /* 0x000fc400027fe4ff */
[C---:B------:R-:W-:Y:S01]  /*d170*/  IADD3 R26, P4, R7.reuse, c[0x0][0x1c8], RZ ;  /* 0x00007200071a7a10 */ /* 0x040fe20007f9e0ff */
[----:B------:R1:W-:Y:S01]  /*d180*/  @P0 STG.E.128 [R8.64], R64 ;  /* 0x0000004008000986 */ /* 0x0003e2000c101d04 */
[----:B------:R-:W-:Y:S02]  /*d190*/  IADD3 R30, P6, R2, c[0x0][0x1d0], RZ ;  /* 0x00007400021e7a10 */ /* 0x000fe40007fde0ff */
[----:B------:R-:W-:Y:S01]  /*d1a0*/  IADD3.X R29, R32, c[0x0][0x1cc], RZ, P5, !PT ;  /* 0x00007300201d7a10 */ /* 0x000fe20002ffe4ff */
[----:B------:R2:W-:Y:S01]  /*d1b0*/  @!P3 STG.E.128 [R20.64], R12 ;  /* 0x0000000c1400b986 */ /* 0x0005e2000c101d04 */
[----:B------:R-:W-:Y:S02]  /*d1c0*/  IADD3.X R27, R0, c[0x0][0x1cc], RZ, P4, !PT ;  /* 0x00007300001b7a10 */ /* 0x000fe400027fe4ff */
[----:B------:R-:W-:Y:S01]  /*d1d0*/  IADD3.X R31, R4, c[0x0][0x1d4], RZ, P6, !PT ;  /* 0x00007500041f7a10 */ /* 0x000fe200037fe4ff */
[----:B------:R3:W-:Y:S01]  /*d1e0*/  @P2 STG.E.128 [R24.64], R16 ;  /* 0x0000001018002986 */ /* 0x0007e2000c101d04 */
[----:B0-----:R-:W-:-:S02]  /*d1f0*/  IADD3 R22, P4, R7, c[0x0][0x1d0], RZ ;  /* 0x0000740007167a10 */ /* 0x001fc40007f9e0ff */
[----:B-1----:R-:W-:-:S04]  /*d200*/  IADD3 R8, P5, R10, c[0x0][0x1d0], RZ ;  /* 0x000074000a087a10 */ /* 0x002fc80007fbe0ff */
[----:B------:R-:W-:Y:S02]  /*d210*/  IADD3.X R9, R33, c[0x0][0x1d4], RZ, P5, !PT ;  /* 0x0000750021097a10 */ /* 0x000fe40002ffe4ff */
[----:B--2---:R-:W-:Y:S02]  /*d220*/  IADD3 R20, P6, R2, c[0x0][0x1d8], RZ ;  /* 0x0000760002147a10 */ /* 0x004fe40007fde0ff */
[----:B------:R-:W-:Y:S02]  /*d230*/  IADD3 R2, P5, R5, c[0x0][0x1d0], RZ ;  /* 0x0000740005027a10 */ /* 0x000fe40007fbe0ff */
[----:B------:R-:W-:Y:S02]  /*d240*/  IADD3.X R23, R0, c[0x0][0x1d4], RZ, P4, !PT ;  /* 0x0000750000177a10 */ /* 0x000fe400027fe4ff */
[----:B------:R-:W-:Y:S02]  /*d250*/  IADD3.X R21, R4, c[0x0][0x1dc], RZ, P6, !PT ;  /* 0x0000770004157a10 */ /* 0x000fe400037fe4ff */
[----:B------:R-:W-:-:S02]  /*d260*/  IADD3.X R3, R32, c[0x0][0x1d4], RZ, P5, !PT ;  /* 0x0000750020037a10 */ /* 0x000fc40002ffe4ff */
[----:B------:R-:W-:Y:S01]  /*d270*/  IADD3 R10, P4, R10, c[0x0][0x1d8], RZ ;  /* 0x000076000a0a7a10 */ /* 0x000fe20007f9e0ff */
[----:B------:R3:W-:Y:S01]  /*d280*/  @!P1 STG.E.128 [R26.64], R52 ;  /* 0x000000341a009986 */ /* 0x0007e2000c101d04 */
[----:B------:R-:W-:Y:S02]  /*d290*/  IADD3 R4, P5, R7, c[0x0][0x1d8], RZ ;  /* 0x0000760007047a10 */ /* 0x000fe40007fbe0ff */
[----:B------:R-:W-:Y:S01]  /*d2a0*/  IADD3 R6, P6, R5, c[0x0][0x1d8], RZ ;  /* 0x0000760005067a10 */ /* 0x000fe20007fde0ff */
[----:B------:R3:W-:Y:S01]  /*d2b0*/  @P0 STG.E.128 [R28.64], R64 ;  /* 0x000000401c000986 */ /* 0x0007e2000c101d04 */
[----:B------:R-:W-:Y:S02]  /*d2c0*/  IADD3.X R11, R33, c[0x0][0x1dc], RZ, P4, !PT ;  /* 0x00007700210b7a10 */ /* 0x000fe400027fe4ff */
[----:B------:R-:W-:Y:S01]  /*d2d0*/  IADD3.X R5, R0, c[0x0][0x1dc], RZ, P5, !PT ;  /* 0x0000770000057a10 */ /* 0x000fe20002ffe4ff */
[----:B------:R3:W-:Y:S04]  /*d2e0*/  @!P3 STG.E.128 [R30.64], R12 ;  /* 0x0000000c1e00b986 */ /* 0x0007e8000c101d04 */
[----:B------:R3:W-:Y:S04]  /*d2f0*/  @P2 STG.E.128 [R8.64], R16 ;  /* 0x0000001008002986 */ /* 0x0007e8000c101d04 */
[----:B------:R3:W-:Y:S04]  /*d300*/  @!P1 STG.E.128 [R22.64], R52 ;  /* 0x0000003416009986 */ /* 0x0007e8000c101d04 */
[----:B------:R3:W-:Y:S04]  /*d310*/  @P0 STG.E.128 [R2.64], R64 ;  /* 0x0000004002000986 */ /* 0x0007e8000c101d04 */
[----:B------:R3:W-:Y:S04]  /*d320*/  @!P3 STG.E.128 [R20.64], R12 ;  /* 0x0000000c1400b986 */ /* 0x0007e8000c101d04 */
[----:B------:R3:W-:Y:S01]  /*d330*/  @P2 STG.E.128 [R10.64], R16 ;  /* 0x000000100a002986 */ /* 0x0007e2000c101d04 */
[----:B------:R-:W-:-:S03]  /*d340*/  IADD3.X R7, R32, c[0x0][0x1dc], RZ, P6, !PT ;  /* 0x0000770020077a10 */ /* 0x000fc600037fe4ff */
[----:B------:R3:W-:Y:S01]  /*d350*/  @!P1 STG.E.128 [R4.64], R52 ;  /* 0x0000003404009986 */ /* 0x0007e2000c101d04 */
[----:B------:R-:W-:Y:S05]  /*d360*/  @!P0 EXIT ;  /* 0x000000000000894d */ /* 0x000fea0003800000 */
[----:B------:R-:W-:Y:S01]  /*d370*/  STG.E.128 [R6.64], R64 ;  /* 0x0000004006007986 */ /* 0x000fe2000c101d04 */
[----:B------:R-:W-:Y:S05]  /*d380*/  EXIT ;  /* 0x000000000000794d */ /* 0x000fea0003800000 */
.L_x_0:
[----:B------:R-:W-:-:S00]  /*d390*/  BRA `(.L_x_0) ;  /* 0xfffffff000007947 */ /* 0x000fc0000383ffff */
[----:B------:R-:W-:-:S00]  /*d3a0*/  NOP ;  /* 0x0000000000007918 */ /* 0x000fc00000000000 */
        /* <DEDUP_REMOVED lines=13> */
.L_x_1:


//--------------------- .nv.global.init           --------------------------
	.section	.nv.global.init,"aw",@progbits
.nv.global.init:
	.type		_$_str,@object
	.size		_$_str,(.L_0 - _$_str)
_$_str:
        /*0000*/ 	.byte	0x5f, 0x5f, 0x43, 0x55, 0x44, 0x41, 0x5f, 0x46, 0x54, 0x5a, 0x00
.L_0:


//--------------------- .nv.shared.triton_red_fused__to_copy_add_amax_amin_clamp_mul_native_layer_norm_reciprocal_1 --------------------------
	.section	.nv.shared.triton_red_fused__to_copy_add_amax_amin_clamp_mul_native_layer_norm_reciprocal_1,"aw",@nobits
	.sectionflags	@""
	.align	16
